//
// Generated by NVIDIA NVVM Compiler
//
// Compiler Build ID: CL-36424714
// Cuda compilation tools, release 13.0, V13.0.88
// Based on NVVM 20.0.0
//

.version 9.0
.target sm_100
.address_size 64

	// .globl	_Z19game_of_life_kernelPKmPmii

.visible .entry _Z19game_of_life_kernelPKmPmii(
	.param .u64 .ptr .align 1 _Z19game_of_life_kernelPKmPmii_param_0,
	.param .u64 .ptr .align 1 _Z19game_of_life_kernelPKmPmii_param_1,
	.param .u32 _Z19game_of_life_kernelPKmPmii_param_2,
	.param .u32 _Z19game_of_life_kernelPKmPmii_param_3
)
{
	.reg .pred 	%p<211>;
	.reg .b16 	%rs<158>;
	.reg .b32 	%r<151>;
	.reg .b64 	%rd<1874>;

	ld.param.u64 	%rd177, [_Z19game_of_life_kernelPKmPmii_param_0];
	ld.param.u32 	%r9, [_Z19game_of_life_kernelPKmPmii_param_2];
	ld.param.u32 	%r10, [_Z19game_of_life_kernelPKmPmii_param_3];
	cvta.to.global.u64 	%rd1, %rd177;
	mov.u32 	%r11, %ctaid.x;
	mov.u32 	%r12, %ntid.x;
	mov.u32 	%r13, %tid.x;
	mad.lo.s32 	%r1, %r11, %r12, %r13;
	mul.lo.s32 	%r14, %r10, %r9;
	setp.ge.s32 	%p1, %r1, %r14;
	@%p1 bra 	$L__BB0_144;
	div.s32 	%r2, %r1, %r10;
	mul.lo.s32 	%r15, %r2, %r10;
	sub.s32 	%r3, %r1, %r15;
	setp.lt.s32 	%p2, %r2, 1;
	mov.b64 	%rd1801, 0;
	mov.u64 	%rd1802, %rd1801;
	mov.u64 	%rd1803, %rd1801;
	@%p2 bra 	$L__BB0_6;
	add.s32 	%r16, %r2, -1;
	mad.lo.s32 	%r17, %r16, %r10, %r3;
	mul.wide.s32 	%rd180, %r17, 8;
	add.s64 	%rd2, %rd1, %rd180;
	ld.global.nc.u64 	%rd1803, [%rd2];
	setp.lt.s32 	%p3, %r3, 1;
	mov.b64 	%rd1802, 0;
	@%p3 bra 	$L__BB0_4;
	ld.global.nc.u64 	%rd1802, [%rd2+-8];
$L__BB0_4:
	add.s32 	%r18, %r10, -1;
	setp.ge.s32 	%p4, %r3, %r18;
	mov.b64 	%rd1801, 0;
	@%p4 bra 	$L__BB0_6;
	ld.global.nc.u64 	%rd182, [%rd2+8];
	shl.b64 	%rd1801, %rd182, 63;
$L__BB0_6:
	mad.lo.s32 	%r4, %r2, %r10, %r3;
	mul.wide.s32 	%rd184, %r4, 8;
	add.s64 	%rd10, %rd1, %rd184;
	ld.global.nc.u64 	%rd11, [%rd10];
	setp.lt.s32 	%p5, %r3, 1;
	mov.b64 	%rd1804, 0;
	@%p5 bra 	$L__BB0_8;
	ld.global.nc.u64 	%rd185, [%rd10+-8];
	shr.u64 	%rd1804, %rd185, 63;
$L__BB0_8:
	add.s32 	%r5, %r10, -1;
	setp.ge.s32 	%p6, %r3, %r5;
	mov.b64 	%rd1805, 0;
	@%p6 bra 	$L__BB0_10;
	ld.global.nc.u64 	%rd187, [%rd10+8];
	shl.b64 	%rd1805, %rd187, 63;
$L__BB0_10:
	add.s32 	%r19, %r2, 1;
	setp.ge.s32 	%p7, %r19, %r9;
	mov.b64 	%rd1807, 0;
	mov.u64 	%rd1808, %rd1807;
	mov.u64 	%rd1809, %rd1807;
	@%p7 bra 	$L__BB0_15;
	setp.lt.s32 	%p8, %r3, 1;
	mul.wide.s32 	%rd190, %r10, 8;
	add.s64 	%rd16, %rd10, %rd190;
	ld.global.nc.u64 	%rd1808, [%rd16];
	mov.b64 	%rd1807, 0;
	@%p8 bra 	$L__BB0_13;
	ld.global.nc.u64 	%rd1807, [%rd16+-8];
$L__BB0_13:
	setp.ge.s32 	%p9, %r3, %r5;
	mov.b64 	%rd1809, 0;
	@%p9 bra 	$L__BB0_15;
	ld.global.nc.u64 	%rd192, [%rd16+8];
	shl.b64 	%rd1809, %rd192, 63;
$L__BB0_15:
	setp.lt.s32 	%p10, %r3, %r5;
	setp.gt.s32 	%p11, %r3, 0;
	shl.b64 	%rd194, %rd1803, 1;
	shr.u64 	%rd195, %rd1802, 63;
	selp.b64 	%rd196, %rd195, 0, %p11;
	shr.u64 	%rd197, %rd1803, 1;
	selp.b64 	%rd198, %rd1801, 0, %p10;
	or.b64  	%rd199, %rd197, %rd198;
	shl.b64 	%rd200, %rd11, 1;
	shr.u64 	%rd201, %rd11, 1;
	or.b64  	%rd202, %rd1805, %rd201;
	shl.b64 	%rd203, %rd1808, 1;
	shr.u64 	%rd204, %rd1807, 63;
	selp.b64 	%rd205, %rd204, 0, %p11;
	shr.u64 	%rd206, %rd1808, 1;
	selp.b64 	%rd207, %rd1809, 0, %p10;
	or.b64  	%rd208, %rd207, %rd206;
	shr.u64 	%rd209, %rd1803, 31;
	shr.u64 	%rd210, %rd1803, 47;
	shl.b64 	%rd211, %rd1803, 4;
	and.b64  	%rd212, %rd211, 16;
	shl.b64 	%rd213, %rd1803, 7;
	and.b64  	%rd214, %rd213, 256;
	or.b64  	%rd215, %rd212, %rd214;
	shl.b64 	%rd216, %rd1803, 10;
	and.b64  	%rd217, %rd216, 4096;
	or.b64  	%rd218, %rd215, %rd217;
	shl.b64 	%rd219, %rd1803, 13;
	and.b64  	%rd220, %rd219, 65536;
	or.b64  	%rd221, %rd218, %rd220;
	shl.b64 	%rd222, %rd1803, 16;
	and.b64  	%rd223, %rd222, 1048576;
	or.b64  	%rd224, %rd221, %rd223;
	shl.b64 	%rd225, %rd1803, 19;
	and.b64  	%rd226, %rd225, 16777216;
	or.b64  	%rd227, %rd224, %rd226;
	shl.b64 	%rd228, %rd1803, 22;
	and.b64  	%rd229, %rd228, 268435456;
	or.b64  	%rd230, %rd227, %rd229;
	shl.b64 	%rd231, %rd1803, 25;
	and.b64  	%rd232, %rd231, 4294967296;
	or.b64  	%rd233, %rd230, %rd232;
	shl.b64 	%rd234, %rd1803, 28;
	and.b64  	%rd235, %rd234, 68719476736;
	or.b64  	%rd236, %rd233, %rd235;
	shl.b64 	%rd237, %rd1803, 31;
	and.b64  	%rd238, %rd237, 1099511627776;
	or.b64  	%rd239, %rd236, %rd238;
	shl.b64 	%rd240, %rd1803, 34;
	and.b64  	%rd241, %rd240, 17592186044416;
	or.b64  	%rd242, %rd239, %rd241;
	shl.b64 	%rd243, %rd1803, 37;
	and.b64  	%rd244, %rd243, 281474976710656;
	or.b64  	%rd245, %rd242, %rd244;
	shl.b64 	%rd246, %rd1803, 40;
	and.b64  	%rd247, %rd246, 4503599627370496;
	or.b64  	%rd248, %rd245, %rd247;
	shl.b64 	%rd249, %rd1803, 43;
	and.b64  	%rd250, %rd249, 72057594037927936;
	or.b64  	%rd251, %rd248, %rd250;
	shl.b64 	%rd252, %rd1803, 46;
	and.b64  	%rd253, %rd252, 1152921504606846976;
	or.b64  	%rd254, %rd251, %rd253;
	or.b64  	%rd255, %rd254, %rd196;
	shr.u64 	%rd256, %rd1803, 15;
	and.b64  	%rd257, %rd256, 1;
	shr.u64 	%rd258, %rd1803, 12;
	and.b64  	%rd259, %rd258, 16;
	or.b64  	%rd260, %rd257, %rd259;
	shr.u64 	%rd261, %rd1803, 9;
	and.b64  	%rd262, %rd261, 256;
	or.b64  	%rd263, %rd260, %rd262;
	shr.u64 	%rd264, %rd1803, 6;
	and.b64  	%rd265, %rd264, 4096;
	or.b64  	%rd266, %rd263, %rd265;
	shr.u64 	%rd267, %rd1803, 3;
	and.b64  	%rd268, %rd267, 65536;
	or.b64  	%rd269, %rd266, %rd268;
	and.b64  	%rd270, %rd1803, 1048576;
	or.b64  	%rd271, %rd269, %rd270;
	shl.b64 	%rd272, %rd1803, 3;
	and.b64  	%rd273, %rd272, 16777216;
	or.b64  	%rd274, %rd271, %rd273;
	shl.b64 	%rd275, %rd1803, 6;
	and.b64  	%rd276, %rd275, 268435456;
	or.b64  	%rd277, %rd274, %rd276;
	shl.b64 	%rd278, %rd1803, 9;
	and.b64  	%rd279, %rd278, 4294967296;
	or.b64  	%rd280, %rd277, %rd279;
	shl.b64 	%rd281, %rd1803, 12;
	and.b64  	%rd282, %rd281, 68719476736;
	or.b64  	%rd283, %rd280, %rd282;
	shl.b64 	%rd284, %rd1803, 15;
	and.b64  	%rd285, %rd284, 1099511627776;
	or.b64  	%rd286, %rd283, %rd285;
	shl.b64 	%rd287, %rd1803, 18;
	and.b64  	%rd288, %rd287, 17592186044416;
	or.b64  	%rd289, %rd286, %rd288;
	shl.b64 	%rd290, %rd1803, 21;
	and.b64  	%rd291, %rd290, 281474976710656;
	or.b64  	%rd292, %rd289, %rd291;
	shl.b64 	%rd293, %rd1803, 24;
	and.b64  	%rd294, %rd293, 4503599627370496;
	or.b64  	%rd295, %rd292, %rd294;
	shl.b64 	%rd296, %rd1803, 27;
	and.b64  	%rd297, %rd296, 72057594037927936;
	or.b64  	%rd298, %rd295, %rd297;
	shl.b64 	%rd299, %rd1803, 30;
	and.b64  	%rd300, %rd299, 1152921504606846976;
	or.b64  	%rd301, %rd298, %rd300;
	and.b64  	%rd302, %rd209, 1;
	shr.u64 	%rd303, %rd1803, 28;
	and.b64  	%rd304, %rd303, 16;
	or.b64  	%rd305, %rd302, %rd304;
	shr.u64 	%rd306, %rd1803, 25;
	and.b64  	%rd307, %rd306, 256;
	or.b64  	%rd308, %rd305, %rd307;
	shr.u64 	%rd309, %rd1803, 22;
	and.b64  	%rd310, %rd309, 4096;
	or.b64  	%rd311, %rd308, %rd310;
	shr.u64 	%rd312, %rd1803, 19;
	and.b64  	%rd313, %rd312, 65536;
	or.b64  	%rd314, %rd311, %rd313;
	shr.u64 	%rd315, %rd1803, 16;
	and.b64  	%rd316, %rd315, 1048576;
	or.b64  	%rd317, %rd314, %rd316;
	shr.u64 	%rd318, %rd1803, 13;
	and.b64  	%rd319, %rd318, 16777216;
	or.b64  	%rd320, %rd317, %rd319;
	shr.u64 	%rd321, %rd1803, 10;
	and.b64  	%rd322, %rd321, 268435456;
	or.b64  	%rd323, %rd320, %rd322;
	shr.u64 	%rd324, %rd1803, 7;
	and.b64  	%rd325, %rd324, 4294967296;
	or.b64  	%rd326, %rd323, %rd325;
	shr.u64 	%rd327, %rd1803, 4;
	and.b64  	%rd328, %rd327, 68719476736;
	or.b64  	%rd329, %rd326, %rd328;
	and.b64  	%rd330, %rd197, 1099511627776;
	or.b64  	%rd331, %rd329, %rd330;
	shl.b64 	%rd332, %rd1803, 2;
	and.b64  	%rd333, %rd332, 17592186044416;
	or.b64  	%rd334, %rd331, %rd333;
	shl.b64 	%rd335, %rd1803, 5;
	and.b64  	%rd336, %rd335, 281474976710656;
	or.b64  	%rd337, %rd334, %rd336;
	shl.b64 	%rd338, %rd1803, 8;
	and.b64  	%rd339, %rd338, 4503599627370496;
	or.b64  	%rd340, %rd337, %rd339;
	shl.b64 	%rd341, %rd1803, 11;
	and.b64  	%rd342, %rd341, 72057594037927936;
	or.b64  	%rd343, %rd340, %rd342;
	shl.b64 	%rd344, %rd1803, 14;
	and.b64  	%rd345, %rd344, 1152921504606846976;
	or.b64  	%rd346, %rd343, %rd345;
	and.b64  	%rd347, %rd210, 1;
	shr.u64 	%rd348, %rd1803, 44;
	and.b64  	%rd349, %rd348, 16;
	or.b64  	%rd350, %rd347, %rd349;
	shr.u64 	%rd351, %rd1803, 41;
	and.b64  	%rd352, %rd351, 256;
	or.b64  	%rd353, %rd350, %rd352;
	shr.u64 	%rd354, %rd1803, 38;
	and.b64  	%rd355, %rd354, 4096;
	or.b64  	%rd356, %rd353, %rd355;
	shr.u64 	%rd357, %rd1803, 35;
	and.b64  	%rd358, %rd357, 65536;
	or.b64  	%rd359, %rd356, %rd358;
	shr.u64 	%rd360, %rd1803, 32;
	and.b64  	%rd361, %rd360, 1048576;
	or.b64  	%rd362, %rd359, %rd361;
	shr.u64 	%rd363, %rd1803, 29;
	and.b64  	%rd364, %rd363, 16777216;
	or.b64  	%rd365, %rd362, %rd364;
	shr.u64 	%rd366, %rd1803, 26;
	and.b64  	%rd367, %rd366, 268435456;
	or.b64  	%rd368, %rd365, %rd367;
	shr.u64 	%rd369, %rd1803, 23;
	and.b64  	%rd370, %rd369, 4294967296;
	or.b64  	%rd371, %rd368, %rd370;
	shr.u64 	%rd372, %rd1803, 20;
	and.b64  	%rd373, %rd372, 68719476736;
	or.b64  	%rd374, %rd371, %rd373;
	shr.u64 	%rd375, %rd1803, 17;
	and.b64  	%rd376, %rd375, 1099511627776;
	or.b64  	%rd377, %rd374, %rd376;
	shr.u64 	%rd378, %rd1803, 14;
	and.b64  	%rd379, %rd378, 17592186044416;
	or.b64  	%rd380, %rd377, %rd379;
	shr.u64 	%rd381, %rd1803, 11;
	and.b64  	%rd382, %rd381, 281474976710656;
	or.b64  	%rd383, %rd380, %rd382;
	shr.u64 	%rd384, %rd1803, 8;
	and.b64  	%rd385, %rd384, 4503599627370496;
	or.b64  	%rd386, %rd383, %rd385;
	shr.u64 	%rd387, %rd1803, 5;
	and.b64  	%rd388, %rd387, 72057594037927936;
	or.b64  	%rd389, %rd386, %rd388;
	shr.u64 	%rd390, %rd1803, 2;
	and.b64  	%rd391, %rd390, 1152921504606846976;
	or.b64  	%rd392, %rd389, %rd391;
	shr.u64 	%rd393, %rd1803, 48;
	and.b64  	%rd394, %rd1803, 1;
	and.b64  	%rd395, %rd272, 16;
	or.b64  	%rd396, %rd394, %rd395;
	and.b64  	%rd397, %rd275, 256;
	or.b64  	%rd398, %rd396, %rd397;
	and.b64  	%rd399, %rd278, 4096;
	or.b64  	%rd400, %rd398, %rd399;
	and.b64  	%rd401, %rd281, 65536;
	or.b64  	%rd402, %rd400, %rd401;
	and.b64  	%rd403, %rd284, 1048576;
	or.b64  	%rd404, %rd402, %rd403;
	and.b64  	%rd405, %rd287, 16777216;
	or.b64  	%rd406, %rd404, %rd405;
	and.b64  	%rd407, %rd290, 268435456;
	or.b64  	%rd408, %rd406, %rd407;
	and.b64  	%rd409, %rd293, 4294967296;
	or.b64  	%rd410, %rd408, %rd409;
	and.b64  	%rd411, %rd296, 68719476736;
	or.b64  	%rd412, %rd410, %rd411;
	and.b64  	%rd413, %rd299, 1099511627776;
	or.b64  	%rd414, %rd412, %rd413;
	shl.b64 	%rd415, %rd1803, 33;
	and.b64  	%rd416, %rd415, 17592186044416;
	or.b64  	%rd417, %rd414, %rd416;
	shl.b64 	%rd418, %rd1803, 36;
	and.b64  	%rd419, %rd418, 281474976710656;
	or.b64  	%rd420, %rd417, %rd419;
	shl.b64 	%rd421, %rd1803, 39;
	and.b64  	%rd422, %rd421, 4503599627370496;
	or.b64  	%rd423, %rd420, %rd422;
	shl.b64 	%rd424, %rd1803, 42;
	and.b64  	%rd425, %rd424, 72057594037927936;
	or.b64  	%rd426, %rd423, %rd425;
	shl.b64 	%rd427, %rd1803, 45;
	and.b64  	%rd428, %rd427, 1152921504606846976;
	or.b64  	%rd429, %rd426, %rd428;
	add.s64 	%rd430, %rd429, %rd255;
	and.b64  	%rd431, %rd315, 1;
	and.b64  	%rd432, %rd318, 16;
	or.b64  	%rd433, %rd431, %rd432;
	and.b64  	%rd434, %rd321, 256;
	or.b64  	%rd435, %rd433, %rd434;
	and.b64  	%rd436, %rd324, 4096;
	or.b64  	%rd437, %rd435, %rd436;
	and.b64  	%rd438, %rd327, 65536;
	or.b64  	%rd439, %rd437, %rd438;
	and.b64  	%rd440, %rd197, 1048576;
	or.b64  	%rd441, %rd439, %rd440;
	and.b64  	%rd442, %rd332, 16777216;
	or.b64  	%rd443, %rd441, %rd442;
	and.b64  	%rd444, %rd335, 268435456;
	or.b64  	%rd445, %rd443, %rd444;
	and.b64  	%rd446, %rd338, 4294967296;
	or.b64  	%rd447, %rd445, %rd446;
	and.b64  	%rd448, %rd341, 68719476736;
	or.b64  	%rd449, %rd447, %rd448;
	and.b64  	%rd450, %rd344, 1099511627776;
	or.b64  	%rd451, %rd449, %rd450;
	shl.b64 	%rd452, %rd1803, 17;
	and.b64  	%rd453, %rd452, 17592186044416;
	or.b64  	%rd454, %rd451, %rd453;
	shl.b64 	%rd455, %rd1803, 20;
	and.b64  	%rd456, %rd455, 281474976710656;
	or.b64  	%rd457, %rd454, %rd456;
	shl.b64 	%rd458, %rd1803, 23;
	and.b64  	%rd459, %rd458, 4503599627370496;
	or.b64  	%rd460, %rd457, %rd459;
	shl.b64 	%rd461, %rd1803, 26;
	and.b64  	%rd462, %rd461, 72057594037927936;
	or.b64  	%rd463, %rd460, %rd462;
	shl.b64 	%rd464, %rd1803, 29;
	and.b64  	%rd465, %rd464, 1152921504606846976;
	or.b64  	%rd466, %rd463, %rd465;
	add.s64 	%rd467, %rd466, %rd301;
	and.b64  	%rd468, %rd360, 1;
	and.b64  	%rd469, %rd363, 16;
	or.b64  	%rd470, %rd468, %rd469;
	and.b64  	%rd471, %rd366, 256;
	or.b64  	%rd472, %rd470, %rd471;
	and.b64  	%rd473, %rd369, 4096;
	or.b64  	%rd474, %rd472, %rd473;
	and.b64  	%rd475, %rd372, 65536;
	or.b64  	%rd476, %rd474, %rd475;
	and.b64  	%rd477, %rd375, 1048576;
	or.b64  	%rd478, %rd476, %rd477;
	and.b64  	%rd479, %rd378, 16777216;
	or.b64  	%rd480, %rd478, %rd479;
	and.b64  	%rd481, %rd381, 268435456;
	or.b64  	%rd482, %rd480, %rd481;
	and.b64  	%rd483, %rd384, 4294967296;
	or.b64  	%rd484, %rd482, %rd483;
	and.b64  	%rd485, %rd387, 68719476736;
	or.b64  	%rd486, %rd484, %rd485;
	and.b64  	%rd487, %rd390, 1099511627776;
	or.b64  	%rd488, %rd486, %rd487;
	and.b64  	%rd489, %rd194, 17592186044416;
	or.b64  	%rd490, %rd488, %rd489;
	and.b64  	%rd491, %rd211, 281474976710656;
	or.b64  	%rd492, %rd490, %rd491;
	and.b64  	%rd493, %rd213, 4503599627370496;
	or.b64  	%rd494, %rd492, %rd493;
	and.b64  	%rd495, %rd216, 72057594037927936;
	or.b64  	%rd496, %rd494, %rd495;
	and.b64  	%rd497, %rd219, 1152921504606846976;
	or.b64  	%rd498, %rd496, %rd497;
	add.s64 	%rd499, %rd498, %rd346;
	and.b64  	%rd500, %rd393, 1;
	shr.u64 	%rd501, %rd1803, 45;
	and.b64  	%rd502, %rd501, 16;
	or.b64  	%rd503, %rd500, %rd502;
	shr.u64 	%rd504, %rd1803, 42;
	and.b64  	%rd505, %rd504, 256;
	or.b64  	%rd506, %rd503, %rd505;
	shr.u64 	%rd507, %rd1803, 39;
	and.b64  	%rd508, %rd507, 4096;
	or.b64  	%rd509, %rd506, %rd508;
	shr.u64 	%rd510, %rd1803, 36;
	and.b64  	%rd511, %rd510, 65536;
	or.b64  	%rd512, %rd509, %rd511;
	shr.u64 	%rd513, %rd1803, 33;
	and.b64  	%rd514, %rd513, 1048576;
	or.b64  	%rd515, %rd512, %rd514;
	shr.u64 	%rd516, %rd1803, 30;
	and.b64  	%rd517, %rd516, 16777216;
	or.b64  	%rd518, %rd515, %rd517;
	shr.u64 	%rd519, %rd1803, 27;
	and.b64  	%rd520, %rd519, 268435456;
	or.b64  	%rd521, %rd518, %rd520;
	shr.u64 	%rd522, %rd1803, 24;
	and.b64  	%rd523, %rd522, 4294967296;
	or.b64  	%rd524, %rd521, %rd523;
	shr.u64 	%rd525, %rd1803, 21;
	and.b64  	%rd526, %rd525, 68719476736;
	or.b64  	%rd527, %rd524, %rd526;
	shr.u64 	%rd528, %rd1803, 18;
	and.b64  	%rd529, %rd528, 1099511627776;
	or.b64  	%rd530, %rd527, %rd529;
	and.b64  	%rd531, %rd256, 17592186044416;
	or.b64  	%rd532, %rd530, %rd531;
	and.b64  	%rd533, %rd258, 281474976710656;
	or.b64  	%rd534, %rd532, %rd533;
	and.b64  	%rd535, %rd261, 4503599627370496;
	or.b64  	%rd536, %rd534, %rd535;
	and.b64  	%rd537, %rd264, 72057594037927936;
	or.b64  	%rd538, %rd536, %rd537;
	and.b64  	%rd539, %rd267, 1152921504606846976;
	or.b64  	%rd540, %rd538, %rd539;
	add.s64 	%rd541, %rd540, %rd392;
	shr.u64 	%rd542, %rd199, 32;
	shr.u64 	%rd543, %rd199, 48;
	and.b64  	%rd544, %rd197, 1;
	and.b64  	%rd545, %rd332, 16;
	or.b64  	%rd546, %rd544, %rd545;
	and.b64  	%rd547, %rd335, 256;
	or.b64  	%rd548, %rd546, %rd547;
	and.b64  	%rd549, %rd338, 4096;
	or.b64  	%rd550, %rd548, %rd549;
	and.b64  	%rd551, %rd341, 65536;
	or.b64  	%rd552, %rd550, %rd551;
	and.b64  	%rd553, %rd344, 1048576;
	or.b64  	%rd554, %rd552, %rd553;
	and.b64  	%rd555, %rd452, 16777216;
	or.b64  	%rd556, %rd554, %rd555;
	and.b64  	%rd557, %rd455, 268435456;
	or.b64  	%rd558, %rd556, %rd557;
	and.b64  	%rd559, %rd458, 4294967296;
	or.b64  	%rd560, %rd558, %rd559;
	and.b64  	%rd561, %rd461, 68719476736;
	or.b64  	%rd562, %rd560, %rd561;
	and.b64  	%rd563, %rd464, 1099511627776;
	or.b64  	%rd564, %rd562, %rd563;
	shl.b64 	%rd565, %rd1803, 32;
	and.b64  	%rd566, %rd565, 17592186044416;
	or.b64  	%rd567, %rd564, %rd566;
	shl.b64 	%rd568, %rd1803, 35;
	and.b64  	%rd569, %rd568, 281474976710656;
	or.b64  	%rd570, %rd567, %rd569;
	shl.b64 	%rd571, %rd1803, 38;
	and.b64  	%rd572, %rd571, 4503599627370496;
	or.b64  	%rd573, %rd570, %rd572;
	shl.b64 	%rd574, %rd1803, 41;
	and.b64  	%rd575, %rd574, 72057594037927936;
	or.b64  	%rd576, %rd573, %rd575;
	shl.b64 	%rd577, %rd1803, 44;
	and.b64  	%rd578, %rd577, 1152921504606846976;
	or.b64  	%rd579, %rd576, %rd578;
	add.s64 	%rd580, %rd579, %rd430;
	and.b64  	%rd581, %rd375, 1;
	and.b64  	%rd582, %rd378, 16;
	or.b64  	%rd583, %rd581, %rd582;
	and.b64  	%rd584, %rd381, 256;
	or.b64  	%rd585, %rd583, %rd584;
	and.b64  	%rd586, %rd384, 4096;
	or.b64  	%rd587, %rd585, %rd586;
	and.b64  	%rd588, %rd387, 65536;
	or.b64  	%rd589, %rd587, %rd588;
	and.b64  	%rd590, %rd390, 1048576;
	or.b64  	%rd591, %rd589, %rd590;
	and.b64  	%rd592, %rd194, 16777216;
	or.b64  	%rd593, %rd591, %rd592;
	and.b64  	%rd594, %rd211, 268435456;
	or.b64  	%rd595, %rd593, %rd594;
	and.b64  	%rd596, %rd213, 4294967296;
	or.b64  	%rd597, %rd595, %rd596;
	and.b64  	%rd598, %rd216, 68719476736;
	or.b64  	%rd599, %rd597, %rd598;
	and.b64  	%rd600, %rd219, 1099511627776;
	or.b64  	%rd601, %rd599, %rd600;
	and.b64  	%rd602, %rd222, 17592186044416;
	or.b64  	%rd603, %rd601, %rd602;
	and.b64  	%rd604, %rd225, 281474976710656;
	or.b64  	%rd605, %rd603, %rd604;
	and.b64  	%rd606, %rd228, 4503599627370496;
	or.b64  	%rd607, %rd605, %rd606;
	and.b64  	%rd608, %rd231, 72057594037927936;
	or.b64  	%rd609, %rd607, %rd608;
	and.b64  	%rd610, %rd234, 1152921504606846976;
	or.b64  	%rd611, %rd609, %rd610;
	add.s64 	%rd612, %rd611, %rd467;
	and.b64  	%rd613, %rd542, 1;
	shr.u64 	%rd614, %rd199, 29;
	and.b64  	%rd615, %rd614, 16;
	or.b64  	%rd616, %rd613, %rd615;
	shr.u64 	%rd617, %rd199, 26;
	and.b64  	%rd618, %rd617, 256;
	or.b64  	%rd619, %rd616, %rd618;
	shr.u64 	%rd620, %rd199, 23;
	and.b64  	%rd621, %rd620, 4096;
	or.b64  	%rd622, %rd619, %rd621;
	shr.u64 	%rd623, %rd199, 20;
	and.b64  	%rd624, %rd623, 65536;
	or.b64  	%rd625, %rd622, %rd624;
	shr.u64 	%rd626, %rd199, 17;
	and.b64  	%rd627, %rd626, 1048576;
	or.b64  	%rd628, %rd625, %rd627;
	shr.u64 	%rd629, %rd199, 14;
	and.b64  	%rd630, %rd629, 16777216;
	or.b64  	%rd631, %rd628, %rd630;
	shr.u64 	%rd632, %rd199, 11;
	and.b64  	%rd633, %rd632, 268435456;
	or.b64  	%rd634, %rd631, %rd633;
	shr.u64 	%rd635, %rd199, 8;
	and.b64  	%rd636, %rd635, 4294967296;
	or.b64  	%rd637, %rd634, %rd636;
	shr.u64 	%rd638, %rd199, 5;
	and.b64  	%rd639, %rd638, 68719476736;
	or.b64  	%rd640, %rd637, %rd639;
	shr.u64 	%rd641, %rd199, 2;
	and.b64  	%rd642, %rd641, 1099511627776;
	or.b64  	%rd643, %rd640, %rd642;
	shl.b64 	%rd644, %rd199, 1;
	and.b64  	%rd645, %rd644, 17592186044416;
	or.b64  	%rd646, %rd643, %rd645;
	shl.b64 	%rd647, %rd199, 4;
	and.b64  	%rd648, %rd647, 281474976710656;
	or.b64  	%rd649, %rd646, %rd648;
	shl.b64 	%rd650, %rd199, 7;
	and.b64  	%rd651, %rd650, 4503599627370496;
	or.b64  	%rd652, %rd649, %rd651;
	shl.b64 	%rd653, %rd199, 10;
	and.b64  	%rd654, %rd653, 72057594037927936;
	or.b64  	%rd655, %rd652, %rd654;
	and.b64  	%rd656, %rd281, 1152921504606846976;
	or.b64  	%rd657, %rd655, %rd656;
	add.s64 	%rd658, %rd657, %rd499;
	and.b64  	%rd659, %rd543, 1;
	shr.u64 	%rd660, %rd199, 45;
	and.b64  	%rd661, %rd660, 16;
	or.b64  	%rd662, %rd659, %rd661;
	shr.u64 	%rd663, %rd199, 42;
	and.b64  	%rd664, %rd663, 256;
	or.b64  	%rd665, %rd662, %rd664;
	shr.u64 	%rd666, %rd199, 39;
	and.b64  	%rd667, %rd666, 4096;
	or.b64  	%rd668, %rd665, %rd667;
	shr.u64 	%rd669, %rd199, 36;
	and.b64  	%rd670, %rd669, 65536;
	or.b64  	%rd671, %rd668, %rd670;
	shr.u64 	%rd672, %rd199, 33;
	and.b64  	%rd673, %rd672, 1048576;
	or.b64  	%rd674, %rd671, %rd673;
	shr.u64 	%rd675, %rd199, 30;
	and.b64  	%rd676, %rd675, 16777216;
	or.b64  	%rd677, %rd674, %rd676;
	shr.u64 	%rd678, %rd199, 27;
	and.b64  	%rd679, %rd678, 268435456;
	or.b64  	%rd680, %rd677, %rd679;
	shr.u64 	%rd681, %rd199, 24;
	and.b64  	%rd682, %rd681, 4294967296;
	or.b64  	%rd683, %rd680, %rd682;
	shr.u64 	%rd684, %rd199, 21;
	and.b64  	%rd685, %rd684, 68719476736;
	or.b64  	%rd686, %rd683, %rd685;
	shr.u64 	%rd687, %rd199, 18;
	and.b64  	%rd688, %rd687, 1099511627776;
	or.b64  	%rd689, %rd686, %rd688;
	shr.u64 	%rd690, %rd199, 15;
	and.b64  	%rd691, %rd690, 17592186044416;
	or.b64  	%rd692, %rd689, %rd691;
	shr.u64 	%rd693, %rd199, 12;
	and.b64  	%rd694, %rd693, 281474976710656;
	or.b64  	%rd695, %rd692, %rd694;
	shr.u64 	%rd696, %rd199, 9;
	and.b64  	%rd697, %rd696, 4503599627370496;
	or.b64  	%rd698, %rd695, %rd697;
	shr.u64 	%rd699, %rd199, 6;
	and.b64  	%rd700, %rd699, 72057594037927936;
	or.b64  	%rd701, %rd698, %rd700;
	setp.eq.s64 	%p12, %rd198, 0;
	or.b64  	%rd702, %rd701, 1152921504606846976;
	selp.b64 	%rd703, %rd701, %rd702, %p12;
	add.s64 	%rd704, %rd703, %rd541;
	shr.u64 	%rd705, %rd11, 31;
	shr.u64 	%rd706, %rd11, 47;
	shl.b64 	%rd707, %rd11, 4;
	and.b64  	%rd708, %rd707, 16;
	shl.b64 	%rd709, %rd11, 7;
	and.b64  	%rd710, %rd709, 256;
	or.b64  	%rd711, %rd708, %rd710;
	shl.b64 	%rd712, %rd11, 10;
	and.b64  	%rd713, %rd712, 4096;
	or.b64  	%rd714, %rd711, %rd713;
	shl.b64 	%rd715, %rd11, 13;
	and.b64  	%rd716, %rd715, 65536;
	or.b64  	%rd717, %rd714, %rd716;
	shl.b64 	%rd718, %rd11, 16;
	and.b64  	%rd719, %rd718, 1048576;
	or.b64  	%rd720, %rd717, %rd719;
	shl.b64 	%rd721, %rd11, 19;
	and.b64  	%rd722, %rd721, 16777216;
	or.b64  	%rd723, %rd720, %rd722;
	shl.b64 	%rd724, %rd11, 22;
	and.b64  	%rd725, %rd724, 268435456;
	or.b64  	%rd726, %rd723, %rd725;
	shl.b64 	%rd727, %rd11, 25;
	and.b64  	%rd728, %rd727, 4294967296;
	or.b64  	%rd729, %rd726, %rd728;
	shl.b64 	%rd730, %rd11, 28;
	and.b64  	%rd731, %rd730, 68719476736;
	or.b64  	%rd732, %rd729, %rd731;
	shl.b64 	%rd733, %rd11, 31;
	and.b64  	%rd734, %rd733, 1099511627776;
	or.b64  	%rd735, %rd732, %rd734;
	shl.b64 	%rd736, %rd11, 34;
	and.b64  	%rd737, %rd736, 17592186044416;
	or.b64  	%rd738, %rd735, %rd737;
	shl.b64 	%rd739, %rd11, 37;
	and.b64  	%rd740, %rd739, 281474976710656;
	or.b64  	%rd741, %rd738, %rd740;
	shl.b64 	%rd742, %rd11, 40;
	and.b64  	%rd743, %rd742, 4503599627370496;
	or.b64  	%rd744, %rd741, %rd743;
	shl.b64 	%rd745, %rd11, 43;
	and.b64  	%rd746, %rd745, 72057594037927936;
	or.b64  	%rd747, %rd744, %rd746;
	shl.b64 	%rd748, %rd11, 46;
	and.b64  	%rd749, %rd748, 1152921504606846976;
	or.b64  	%rd750, %rd747, %rd749;
	or.b64  	%rd751, %rd750, %rd1804;
	add.s64 	%rd752, %rd751, %rd580;
	shr.u64 	%rd753, %rd11, 15;
	and.b64  	%rd754, %rd753, 1;
	shr.u64 	%rd755, %rd11, 12;
	and.b64  	%rd756, %rd755, 16;
	or.b64  	%rd757, %rd754, %rd756;
	shr.u64 	%rd758, %rd11, 9;
	and.b64  	%rd759, %rd758, 256;
	or.b64  	%rd760, %rd757, %rd759;
	shr.u64 	%rd761, %rd11, 6;
	and.b64  	%rd762, %rd761, 4096;
	or.b64  	%rd763, %rd760, %rd762;
	shr.u64 	%rd764, %rd11, 3;
	and.b64  	%rd765, %rd764, 65536;
	or.b64  	%rd766, %rd763, %rd765;
	and.b64  	%rd767, %rd11, 1048576;
	or.b64  	%rd768, %rd766, %rd767;
	shl.b64 	%rd769, %rd11, 3;
	and.b64  	%rd770, %rd769, 16777216;
	or.b64  	%rd771, %rd768, %rd770;
	shl.b64 	%rd772, %rd11, 6;
	and.b64  	%rd773, %rd772, 268435456;
	or.b64  	%rd774, %rd771, %rd773;
	shl.b64 	%rd775, %rd11, 9;
	and.b64  	%rd776, %rd775, 4294967296;
	or.b64  	%rd777, %rd774, %rd776;
	shl.b64 	%rd778, %rd11, 12;
	and.b64  	%rd779, %rd778, 68719476736;
	or.b64  	%rd780, %rd777, %rd779;
	shl.b64 	%rd781, %rd11, 15;
	and.b64  	%rd782, %rd781, 1099511627776;
	or.b64  	%rd783, %rd780, %rd782;
	shl.b64 	%rd784, %rd11, 18;
	and.b64  	%rd785, %rd784, 17592186044416;
	or.b64  	%rd786, %rd783, %rd785;
	shl.b64 	%rd787, %rd11, 21;
	and.b64  	%rd788, %rd787, 281474976710656;
	or.b64  	%rd789, %rd786, %rd788;
	shl.b64 	%rd790, %rd11, 24;
	and.b64  	%rd791, %rd790, 4503599627370496;
	or.b64  	%rd792, %rd789, %rd791;
	shl.b64 	%rd793, %rd11, 27;
	and.b64  	%rd794, %rd793, 72057594037927936;
	or.b64  	%rd795, %rd792, %rd794;
	shl.b64 	%rd796, %rd11, 30;
	and.b64  	%rd797, %rd796, 1152921504606846976;
	or.b64  	%rd798, %rd795, %rd797;
	add.s64 	%rd799, %rd798, %rd612;
	and.b64  	%rd800, %rd705, 1;
	shr.u64 	%rd801, %rd11, 28;
	and.b64  	%rd802, %rd801, 16;
	or.b64  	%rd803, %rd800, %rd802;
	shr.u64 	%rd804, %rd11, 25;
	and.b64  	%rd805, %rd804, 256;
	or.b64  	%rd806, %rd803, %rd805;
	shr.u64 	%rd807, %rd11, 22;
	and.b64  	%rd808, %rd807, 4096;
	or.b64  	%rd809, %rd806, %rd808;
	shr.u64 	%rd810, %rd11, 19;
	and.b64  	%rd811, %rd810, 65536;
	or.b64  	%rd812, %rd809, %rd811;
	shr.u64 	%rd813, %rd11, 16;
	and.b64  	%rd814, %rd813, 1048576;
	or.b64  	%rd815, %rd812, %rd814;
	shr.u64 	%rd816, %rd11, 13;
	and.b64  	%rd817, %rd816, 16777216;
	or.b64  	%rd818, %rd815, %rd817;
	shr.u64 	%rd819, %rd11, 10;
	and.b64  	%rd820, %rd819, 268435456;
	or.b64  	%rd821, %rd818, %rd820;
	shr.u64 	%rd822, %rd11, 7;
	and.b64  	%rd823, %rd822, 4294967296;
	or.b64  	%rd824, %rd821, %rd823;
	shr.u64 	%rd825, %rd11, 4;
	and.b64  	%rd826, %rd825, 68719476736;
	or.b64  	%rd827, %rd824, %rd826;
	and.b64  	%rd828, %rd201, 1099511627776;
	or.b64  	%rd829, %rd827, %rd828;
	shl.b64 	%rd830, %rd11, 2;
	and.b64  	%rd831, %rd830, 17592186044416;
	or.b64  	%rd832, %rd829, %rd831;
	shl.b64 	%rd833, %rd11, 5;
	and.b64  	%rd834, %rd833, 281474976710656;
	or.b64  	%rd835, %rd832, %rd834;
	shl.b64 	%rd836, %rd11, 8;
	and.b64  	%rd837, %rd836, 4503599627370496;
	or.b64  	%rd838, %rd835, %rd837;
	shl.b64 	%rd839, %rd11, 11;
	and.b64  	%rd840, %rd839, 72057594037927936;
	or.b64  	%rd841, %rd838, %rd840;
	shl.b64 	%rd842, %rd11, 14;
	and.b64  	%rd843, %rd842, 1152921504606846976;
	or.b64  	%rd844, %rd841, %rd843;
	add.s64 	%rd845, %rd844, %rd658;
	and.b64  	%rd846, %rd706, 1;
	shr.u64 	%rd847, %rd11, 44;
	and.b64  	%rd848, %rd847, 16;
	or.b64  	%rd849, %rd846, %rd848;
	shr.u64 	%rd850, %rd11, 41;
	and.b64  	%rd851, %rd850, 256;
	or.b64  	%rd852, %rd849, %rd851;
	shr.u64 	%rd853, %rd11, 38;
	and.b64  	%rd854, %rd853, 4096;
	or.b64  	%rd855, %rd852, %rd854;
	shr.u64 	%rd856, %rd11, 35;
	and.b64  	%rd857, %rd856, 65536;
	or.b64  	%rd858, %rd855, %rd857;
	shr.u64 	%rd859, %rd11, 32;
	and.b64  	%rd860, %rd859, 1048576;
	or.b64  	%rd861, %rd858, %rd860;
	shr.u64 	%rd862, %rd11, 29;
	and.b64  	%rd863, %rd862, 16777216;
	or.b64  	%rd864, %rd861, %rd863;
	shr.u64 	%rd865, %rd11, 26;
	and.b64  	%rd866, %rd865, 268435456;
	or.b64  	%rd867, %rd864, %rd866;
	shr.u64 	%rd868, %rd11, 23;
	and.b64  	%rd869, %rd868, 4294967296;
	or.b64  	%rd870, %rd867, %rd869;
	shr.u64 	%rd871, %rd11, 20;
	and.b64  	%rd872, %rd871, 68719476736;
	or.b64  	%rd873, %rd870, %rd872;
	shr.u64 	%rd874, %rd11, 17;
	and.b64  	%rd875, %rd874, 1099511627776;
	or.b64  	%rd876, %rd873, %rd875;
	shr.u64 	%rd877, %rd11, 14;
	and.b64  	%rd878, %rd877, 17592186044416;
	or.b64  	%rd879, %rd876, %rd878;
	shr.u64 	%rd880, %rd11, 11;
	and.b64  	%rd881, %rd880, 281474976710656;
	or.b64  	%rd882, %rd879, %rd881;
	shr.u64 	%rd883, %rd11, 8;
	and.b64  	%rd884, %rd883, 4503599627370496;
	or.b64  	%rd885, %rd882, %rd884;
	shr.u64 	%rd886, %rd11, 5;
	and.b64  	%rd887, %rd886, 72057594037927936;
	or.b64  	%rd888, %rd885, %rd887;
	shr.u64 	%rd889, %rd11, 2;
	and.b64  	%rd890, %rd889, 1152921504606846976;
	or.b64  	%rd891, %rd888, %rd890;
	add.s64 	%rd892, %rd891, %rd704;
	shr.u64 	%rd893, %rd202, 32;
	shr.u64 	%rd894, %rd202, 48;
	and.b64  	%rd895, %rd201, 1;
	and.b64  	%rd896, %rd830, 16;
	or.b64  	%rd897, %rd895, %rd896;
	and.b64  	%rd898, %rd833, 256;
	or.b64  	%rd899, %rd897, %rd898;
	and.b64  	%rd900, %rd836, 4096;
	or.b64  	%rd901, %rd899, %rd900;
	and.b64  	%rd902, %rd839, 65536;
	or.b64  	%rd903, %rd901, %rd902;
	and.b64  	%rd904, %rd842, 1048576;
	or.b64  	%rd905, %rd903, %rd904;
	shl.b64 	%rd906, %rd11, 17;
	and.b64  	%rd907, %rd906, 16777216;
	or.b64  	%rd908, %rd905, %rd907;
	shl.b64 	%rd909, %rd11, 20;
	and.b64  	%rd910, %rd909, 268435456;
	or.b64  	%rd911, %rd908, %rd910;
	shl.b64 	%rd912, %rd11, 23;
	and.b64  	%rd913, %rd912, 4294967296;
	or.b64  	%rd914, %rd911, %rd913;
	shl.b64 	%rd915, %rd11, 26;
	and.b64  	%rd916, %rd915, 68719476736;
	or.b64  	%rd917, %rd914, %rd916;
	shl.b64 	%rd918, %rd11, 29;
	and.b64  	%rd919, %rd918, 1099511627776;
	or.b64  	%rd920, %rd917, %rd919;
	shl.b64 	%rd921, %rd11, 32;
	and.b64  	%rd922, %rd921, 17592186044416;
	or.b64  	%rd923, %rd920, %rd922;
	shl.b64 	%rd924, %rd11, 35;
	and.b64  	%rd925, %rd924, 281474976710656;
	or.b64  	%rd926, %rd923, %rd925;
	shl.b64 	%rd927, %rd11, 38;
	and.b64  	%rd928, %rd927, 4503599627370496;
	or.b64  	%rd929, %rd926, %rd928;
	shl.b64 	%rd930, %rd11, 41;
	and.b64  	%rd931, %rd930, 72057594037927936;
	or.b64  	%rd932, %rd929, %rd931;
	shl.b64 	%rd933, %rd11, 44;
	and.b64  	%rd934, %rd933, 1152921504606846976;
	or.b64  	%rd935, %rd932, %rd934;
	add.s64 	%rd936, %rd935, %rd752;
	and.b64  	%rd937, %rd874, 1;
	and.b64  	%rd938, %rd877, 16;
	or.b64  	%rd939, %rd937, %rd938;
	and.b64  	%rd940, %rd880, 256;
	or.b64  	%rd941, %rd939, %rd940;
	and.b64  	%rd942, %rd883, 4096;
	or.b64  	%rd943, %rd941, %rd942;
	and.b64  	%rd944, %rd886, 65536;
	or.b64  	%rd945, %rd943, %rd944;
	and.b64  	%rd946, %rd889, 1048576;
	or.b64  	%rd947, %rd945, %rd946;
	and.b64  	%rd948, %rd200, 16777216;
	or.b64  	%rd949, %rd947, %rd948;
	and.b64  	%rd950, %rd707, 268435456;
	or.b64  	%rd951, %rd949, %rd950;
	and.b64  	%rd952, %rd709, 4294967296;
	or.b64  	%rd953, %rd951, %rd952;
	and.b64  	%rd954, %rd712, 68719476736;
	or.b64  	%rd955, %rd953, %rd954;
	and.b64  	%rd956, %rd715, 1099511627776;
	or.b64  	%rd957, %rd955, %rd956;
	and.b64  	%rd958, %rd718, 17592186044416;
	or.b64  	%rd959, %rd957, %rd958;
	and.b64  	%rd960, %rd721, 281474976710656;
	or.b64  	%rd961, %rd959, %rd960;
	and.b64  	%rd962, %rd724, 4503599627370496;
	or.b64  	%rd963, %rd961, %rd962;
	and.b64  	%rd964, %rd727, 72057594037927936;
	or.b64  	%rd965, %rd963, %rd964;
	and.b64  	%rd966, %rd730, 1152921504606846976;
	or.b64  	%rd967, %rd965, %rd966;
	add.s64 	%rd968, %rd967, %rd799;
	and.b64  	%rd969, %rd893, 1;
	shr.u64 	%rd970, %rd202, 29;
	and.b64  	%rd971, %rd970, 16;
	or.b64  	%rd972, %rd969, %rd971;
	shr.u64 	%rd973, %rd202, 26;
	and.b64  	%rd974, %rd973, 256;
	or.b64  	%rd975, %rd972, %rd974;
	shr.u64 	%rd976, %rd202, 23;
	and.b64  	%rd977, %rd976, 4096;
	or.b64  	%rd978, %rd975, %rd977;
	shr.u64 	%rd979, %rd202, 20;
	and.b64  	%rd980, %rd979, 65536;
	or.b64  	%rd981, %rd978, %rd980;
	shr.u64 	%rd982, %rd202, 17;
	and.b64  	%rd983, %rd982, 1048576;
	or.b64  	%rd984, %rd981, %rd983;
	shr.u64 	%rd985, %rd202, 14;
	and.b64  	%rd986, %rd985, 16777216;
	or.b64  	%rd987, %rd984, %rd986;
	shr.u64 	%rd988, %rd202, 11;
	and.b64  	%rd989, %rd988, 268435456;
	or.b64  	%rd990, %rd987, %rd989;
	shr.u64 	%rd991, %rd202, 8;
	and.b64  	%rd992, %rd991, 4294967296;
	or.b64  	%rd993, %rd990, %rd992;
	shr.u64 	%rd994, %rd202, 5;
	and.b64  	%rd995, %rd994, 68719476736;
	or.b64  	%rd996, %rd993, %rd995;
	shr.u64 	%rd997, %rd202, 2;
	and.b64  	%rd998, %rd997, 1099511627776;
	or.b64  	%rd999, %rd996, %rd998;
	shl.b64 	%rd1000, %rd202, 1;
	and.b64  	%rd1001, %rd1000, 17592186044416;
	or.b64  	%rd1002, %rd999, %rd1001;
	shl.b64 	%rd1003, %rd202, 4;
	and.b64  	%rd1004, %rd1003, 281474976710656;
	or.b64  	%rd1005, %rd1002, %rd1004;
	shl.b64 	%rd1006, %rd202, 7;
	and.b64  	%rd1007, %rd1006, 4503599627370496;
	or.b64  	%rd1008, %rd1005, %rd1007;
	shl.b64 	%rd1009, %rd202, 10;
	and.b64  	%rd1010, %rd1009, 72057594037927936;
	or.b64  	%rd1011, %rd1008, %rd1010;
	and.b64  	%rd1012, %rd778, 1152921504606846976;
	or.b64  	%rd1013, %rd1011, %rd1012;
	add.s64 	%rd1014, %rd1013, %rd845;
	and.b64  	%rd1015, %rd894, 1;
	shr.u64 	%rd1016, %rd202, 45;
	and.b64  	%rd1017, %rd1016, 16;
	or.b64  	%rd1018, %rd1015, %rd1017;
	shr.u64 	%rd1019, %rd202, 42;
	and.b64  	%rd1020, %rd1019, 256;
	or.b64  	%rd1021, %rd1018, %rd1020;
	shr.u64 	%rd1022, %rd202, 39;
	and.b64  	%rd1023, %rd1022, 4096;
	or.b64  	%rd1024, %rd1021, %rd1023;
	shr.u64 	%rd1025, %rd202, 36;
	and.b64  	%rd1026, %rd1025, 65536;
	or.b64  	%rd1027, %rd1024, %rd1026;
	shr.u64 	%rd1028, %rd202, 33;
	and.b64  	%rd1029, %rd1028, 1048576;
	or.b64  	%rd1030, %rd1027, %rd1029;
	shr.u64 	%rd1031, %rd202, 30;
	and.b64  	%rd1032, %rd1031, 16777216;
	or.b64  	%rd1033, %rd1030, %rd1032;
	shr.u64 	%rd1034, %rd202, 27;
	and.b64  	%rd1035, %rd1034, 268435456;
	or.b64  	%rd1036, %rd1033, %rd1035;
	shr.u64 	%rd1037, %rd202, 24;
	and.b64  	%rd1038, %rd1037, 4294967296;
	or.b64  	%rd1039, %rd1036, %rd1038;
	shr.u64 	%rd1040, %rd202, 21;
	and.b64  	%rd1041, %rd1040, 68719476736;
	or.b64  	%rd1042, %rd1039, %rd1041;
	shr.u64 	%rd1043, %rd202, 18;
	and.b64  	%rd1044, %rd1043, 1099511627776;
	or.b64  	%rd1045, %rd1042, %rd1044;
	shr.u64 	%rd1046, %rd202, 15;
	and.b64  	%rd1047, %rd1046, 17592186044416;
	or.b64  	%rd1048, %rd1045, %rd1047;
	shr.u64 	%rd1049, %rd202, 12;
	and.b64  	%rd1050, %rd1049, 281474976710656;
	or.b64  	%rd1051, %rd1048, %rd1050;
	shr.u64 	%rd1052, %rd202, 9;
	and.b64  	%rd1053, %rd1052, 4503599627370496;
	or.b64  	%rd1054, %rd1051, %rd1053;
	shr.u64 	%rd1055, %rd202, 6;
	and.b64  	%rd1056, %rd1055, 72057594037927936;
	or.b64  	%rd1057, %rd1054, %rd1056;
	setp.eq.s64 	%p13, %rd1805, 0;
	or.b64  	%rd1058, %rd1057, 1152921504606846976;
	selp.b64 	%rd1059, %rd1057, %rd1058, %p13;
	add.s64 	%rd1060, %rd1059, %rd892;
	shr.u64 	%rd1061, %rd1808, 31;
	shr.u64 	%rd1062, %rd1808, 47;
	shl.b64 	%rd1063, %rd1808, 4;
	and.b64  	%rd1064, %rd1063, 16;
	shl.b64 	%rd1065, %rd1808, 7;
	and.b64  	%rd1066, %rd1065, 256;
	or.b64  	%rd1067, %rd1064, %rd1066;
	shl.b64 	%rd1068, %rd1808, 10;
	and.b64  	%rd1069, %rd1068, 4096;
	or.b64  	%rd1070, %rd1067, %rd1069;
	shl.b64 	%rd1071, %rd1808, 13;
	and.b64  	%rd1072, %rd1071, 65536;
	or.b64  	%rd1073, %rd1070, %rd1072;
	shl.b64 	%rd1074, %rd1808, 16;
	and.b64  	%rd1075, %rd1074, 1048576;
	or.b64  	%rd1076, %rd1073, %rd1075;
	shl.b64 	%rd1077, %rd1808, 19;
	and.b64  	%rd1078, %rd1077, 16777216;
	or.b64  	%rd1079, %rd1076, %rd1078;
	shl.b64 	%rd1080, %rd1808, 22;
	and.b64  	%rd1081, %rd1080, 268435456;
	or.b64  	%rd1082, %rd1079, %rd1081;
	shl.b64 	%rd1083, %rd1808, 25;
	and.b64  	%rd1084, %rd1083, 4294967296;
	or.b64  	%rd1085, %rd1082, %rd1084;
	shl.b64 	%rd1086, %rd1808, 28;
	and.b64  	%rd1087, %rd1086, 68719476736;
	or.b64  	%rd1088, %rd1085, %rd1087;
	shl.b64 	%rd1089, %rd1808, 31;
	and.b64  	%rd1090, %rd1089, 1099511627776;
	or.b64  	%rd1091, %rd1088, %rd1090;
	shl.b64 	%rd1092, %rd1808, 34;
	and.b64  	%rd1093, %rd1092, 17592186044416;
	or.b64  	%rd1094, %rd1091, %rd1093;
	shl.b64 	%rd1095, %rd1808, 37;
	and.b64  	%rd1096, %rd1095, 281474976710656;
	or.b64  	%rd1097, %rd1094, %rd1096;
	shl.b64 	%rd1098, %rd1808, 40;
	and.b64  	%rd1099, %rd1098, 4503599627370496;
	or.b64  	%rd1100, %rd1097, %rd1099;
	shl.b64 	%rd1101, %rd1808, 43;
	and.b64  	%rd1102, %rd1101, 72057594037927936;
	or.b64  	%rd1103, %rd1100, %rd1102;
	shl.b64 	%rd1104, %rd1808, 46;
	and.b64  	%rd1105, %rd1104, 1152921504606846976;
	or.b64  	%rd1106, %rd1103, %rd1105;
	or.b64  	%rd1107, %rd1106, %rd205;
	add.s64 	%rd1108, %rd1107, %rd936;
	shr.u64 	%rd1109, %rd1808, 15;
	and.b64  	%rd1110, %rd1109, 1;
	shr.u64 	%rd1111, %rd1808, 12;
	and.b64  	%rd1112, %rd1111, 16;
	or.b64  	%rd1113, %rd1110, %rd1112;
	shr.u64 	%rd1114, %rd1808, 9;
	and.b64  	%rd1115, %rd1114, 256;
	or.b64  	%rd1116, %rd1113, %rd1115;
	shr.u64 	%rd1117, %rd1808, 6;
	and.b64  	%rd1118, %rd1117, 4096;
	or.b64  	%rd1119, %rd1116, %rd1118;
	shr.u64 	%rd1120, %rd1808, 3;
	and.b64  	%rd1121, %rd1120, 65536;
	or.b64  	%rd1122, %rd1119, %rd1121;
	and.b64  	%rd1123, %rd1808, 1048576;
	or.b64  	%rd1124, %rd1122, %rd1123;
	shl.b64 	%rd1125, %rd1808, 3;
	and.b64  	%rd1126, %rd1125, 16777216;
	or.b64  	%rd1127, %rd1124, %rd1126;
	shl.b64 	%rd1128, %rd1808, 6;
	and.b64  	%rd1129, %rd1128, 268435456;
	or.b64  	%rd1130, %rd1127, %rd1129;
	shl.b64 	%rd1131, %rd1808, 9;
	and.b64  	%rd1132, %rd1131, 4294967296;
	or.b64  	%rd1133, %rd1130, %rd1132;
	shl.b64 	%rd1134, %rd1808, 12;
	and.b64  	%rd1135, %rd1134, 68719476736;
	or.b64  	%rd1136, %rd1133, %rd1135;
	shl.b64 	%rd1137, %rd1808, 15;
	and.b64  	%rd1138, %rd1137, 1099511627776;
	or.b64  	%rd1139, %rd1136, %rd1138;
	shl.b64 	%rd1140, %rd1808, 18;
	and.b64  	%rd1141, %rd1140, 17592186044416;
	or.b64  	%rd1142, %rd1139, %rd1141;
	shl.b64 	%rd1143, %rd1808, 21;
	and.b64  	%rd1144, %rd1143, 281474976710656;
	or.b64  	%rd1145, %rd1142, %rd1144;
	shl.b64 	%rd1146, %rd1808, 24;
	and.b64  	%rd1147, %rd1146, 4503599627370496;
	or.b64  	%rd1148, %rd1145, %rd1147;
	shl.b64 	%rd1149, %rd1808, 27;
	and.b64  	%rd1150, %rd1149, 72057594037927936;
	or.b64  	%rd1151, %rd1148, %rd1150;
	shl.b64 	%rd1152, %rd1808, 30;
	and.b64  	%rd1153, %rd1152, 1152921504606846976;
	or.b64  	%rd1154, %rd1151, %rd1153;
	add.s64 	%rd1155, %rd1154, %rd968;
	and.b64  	%rd1156, %rd1061, 1;
	shr.u64 	%rd1157, %rd1808, 28;
	and.b64  	%rd1158, %rd1157, 16;
	or.b64  	%rd1159, %rd1156, %rd1158;
	shr.u64 	%rd1160, %rd1808, 25;
	and.b64  	%rd1161, %rd1160, 256;
	or.b64  	%rd1162, %rd1159, %rd1161;
	shr.u64 	%rd1163, %rd1808, 22;
	and.b64  	%rd1164, %rd1163, 4096;
	or.b64  	%rd1165, %rd1162, %rd1164;
	shr.u64 	%rd1166, %rd1808, 19;
	and.b64  	%rd1167, %rd1166, 65536;
	or.b64  	%rd1168, %rd1165, %rd1167;
	shr.u64 	%rd1169, %rd1808, 16;
	and.b64  	%rd1170, %rd1169, 1048576;
	or.b64  	%rd1171, %rd1168, %rd1170;
	shr.u64 	%rd1172, %rd1808, 13;
	and.b64  	%rd1173, %rd1172, 16777216;
	or.b64  	%rd1174, %rd1171, %rd1173;
	shr.u64 	%rd1175, %rd1808, 10;
	and.b64  	%rd1176, %rd1175, 268435456;
	or.b64  	%rd1177, %rd1174, %rd1176;
	shr.u64 	%rd1178, %rd1808, 7;
	and.b64  	%rd1179, %rd1178, 4294967296;
	or.b64  	%rd1180, %rd1177, %rd1179;
	shr.u64 	%rd1181, %rd1808, 4;
	and.b64  	%rd1182, %rd1181, 68719476736;
	or.b64  	%rd1183, %rd1180, %rd1182;
	and.b64  	%rd1184, %rd206, 1099511627776;
	or.b64  	%rd1185, %rd1183, %rd1184;
	shl.b64 	%rd1186, %rd1808, 2;
	and.b64  	%rd1187, %rd1186, 17592186044416;
	or.b64  	%rd1188, %rd1185, %rd1187;
	shl.b64 	%rd1189, %rd1808, 5;
	and.b64  	%rd1190, %rd1189, 281474976710656;
	or.b64  	%rd1191, %rd1188, %rd1190;
	shl.b64 	%rd1192, %rd1808, 8;
	and.b64  	%rd1193, %rd1192, 4503599627370496;
	or.b64  	%rd1194, %rd1191, %rd1193;
	shl.b64 	%rd1195, %rd1808, 11;
	and.b64  	%rd1196, %rd1195, 72057594037927936;
	or.b64  	%rd1197, %rd1194, %rd1196;
	shl.b64 	%rd1198, %rd1808, 14;
	and.b64  	%rd1199, %rd1198, 1152921504606846976;
	or.b64  	%rd1200, %rd1197, %rd1199;
	add.s64 	%rd1201, %rd1200, %rd1014;
	and.b64  	%rd1202, %rd1062, 1;
	shr.u64 	%rd1203, %rd1808, 44;
	and.b64  	%rd1204, %rd1203, 16;
	or.b64  	%rd1205, %rd1202, %rd1204;
	shr.u64 	%rd1206, %rd1808, 41;
	and.b64  	%rd1207, %rd1206, 256;
	or.b64  	%rd1208, %rd1205, %rd1207;
	shr.u64 	%rd1209, %rd1808, 38;
	and.b64  	%rd1210, %rd1209, 4096;
	or.b64  	%rd1211, %rd1208, %rd1210;
	shr.u64 	%rd1212, %rd1808, 35;
	and.b64  	%rd1213, %rd1212, 65536;
	or.b64  	%rd1214, %rd1211, %rd1213;
	shr.u64 	%rd1215, %rd1808, 32;
	and.b64  	%rd1216, %rd1215, 1048576;
	or.b64  	%rd1217, %rd1214, %rd1216;
	shr.u64 	%rd1218, %rd1808, 29;
	and.b64  	%rd1219, %rd1218, 16777216;
	or.b64  	%rd1220, %rd1217, %rd1219;
	shr.u64 	%rd1221, %rd1808, 26;
	and.b64  	%rd1222, %rd1221, 268435456;
	or.b64  	%rd1223, %rd1220, %rd1222;
	shr.u64 	%rd1224, %rd1808, 23;
	and.b64  	%rd1225, %rd1224, 4294967296;
	or.b64  	%rd1226, %rd1223, %rd1225;
	shr.u64 	%rd1227, %rd1808, 20;
	and.b64  	%rd1228, %rd1227, 68719476736;
	or.b64  	%rd1229, %rd1226, %rd1228;
	shr.u64 	%rd1230, %rd1808, 17;
	and.b64  	%rd1231, %rd1230, 1099511627776;
	or.b64  	%rd1232, %rd1229, %rd1231;
	shr.u64 	%rd1233, %rd1808, 14;
	and.b64  	%rd1234, %rd1233, 17592186044416;
	or.b64  	%rd1235, %rd1232, %rd1234;
	shr.u64 	%rd1236, %rd1808, 11;
	and.b64  	%rd1237, %rd1236, 281474976710656;
	or.b64  	%rd1238, %rd1235, %rd1237;
	shr.u64 	%rd1239, %rd1808, 8;
	and.b64  	%rd1240, %rd1239, 4503599627370496;
	or.b64  	%rd1241, %rd1238, %rd1240;
	shr.u64 	%rd1242, %rd1808, 5;
	and.b64  	%rd1243, %rd1242, 72057594037927936;
	or.b64  	%rd1244, %rd1241, %rd1243;
	shr.u64 	%rd1245, %rd1808, 2;
	and.b64  	%rd1246, %rd1245, 1152921504606846976;
	or.b64  	%rd1247, %rd1244, %rd1246;
	add.s64 	%rd1248, %rd1247, %rd1060;
	shr.u64 	%rd1249, %rd1808, 48;
	and.b64  	%rd1250, %rd1808, 1;
	and.b64  	%rd1251, %rd1125, 16;
	or.b64  	%rd1252, %rd1250, %rd1251;
	and.b64  	%rd1253, %rd1128, 256;
	or.b64  	%rd1254, %rd1252, %rd1253;
	and.b64  	%rd1255, %rd1131, 4096;
	or.b64  	%rd1256, %rd1254, %rd1255;
	and.b64  	%rd1257, %rd1134, 65536;
	or.b64  	%rd1258, %rd1256, %rd1257;
	and.b64  	%rd1259, %rd1137, 1048576;
	or.b64  	%rd1260, %rd1258, %rd1259;
	and.b64  	%rd1261, %rd1140, 16777216;
	or.b64  	%rd1262, %rd1260, %rd1261;
	and.b64  	%rd1263, %rd1143, 268435456;
	or.b64  	%rd1264, %rd1262, %rd1263;
	and.b64  	%rd1265, %rd1146, 4294967296;
	or.b64  	%rd1266, %rd1264, %rd1265;
	and.b64  	%rd1267, %rd1149, 68719476736;
	or.b64  	%rd1268, %rd1266, %rd1267;
	and.b64  	%rd1269, %rd1152, 1099511627776;
	or.b64  	%rd1270, %rd1268, %rd1269;
	shl.b64 	%rd1271, %rd1808, 33;
	and.b64  	%rd1272, %rd1271, 17592186044416;
	or.b64  	%rd1273, %rd1270, %rd1272;
	shl.b64 	%rd1274, %rd1808, 36;
	and.b64  	%rd1275, %rd1274, 281474976710656;
	or.b64  	%rd1276, %rd1273, %rd1275;
	shl.b64 	%rd1277, %rd1808, 39;
	and.b64  	%rd1278, %rd1277, 4503599627370496;
	or.b64  	%rd1279, %rd1276, %rd1278;
	shl.b64 	%rd1280, %rd1808, 42;
	and.b64  	%rd1281, %rd1280, 72057594037927936;
	or.b64  	%rd1282, %rd1279, %rd1281;
	shl.b64 	%rd1283, %rd1808, 45;
	and.b64  	%rd1284, %rd1283, 1152921504606846976;
	or.b64  	%rd1285, %rd1282, %rd1284;
	add.s64 	%rd1286, %rd1285, %rd1108;
	and.b64  	%rd1287, %rd1169, 1;
	and.b64  	%rd1288, %rd1172, 16;
	or.b64  	%rd1289, %rd1287, %rd1288;
	and.b64  	%rd1290, %rd1175, 256;
	or.b64  	%rd1291, %rd1289, %rd1290;
	and.b64  	%rd1292, %rd1178, 4096;
	or.b64  	%rd1293, %rd1291, %rd1292;
	and.b64  	%rd1294, %rd1181, 65536;
	or.b64  	%rd1295, %rd1293, %rd1294;
	and.b64  	%rd1296, %rd206, 1048576;
	or.b64  	%rd1297, %rd1295, %rd1296;
	and.b64  	%rd1298, %rd1186, 16777216;
	or.b64  	%rd1299, %rd1297, %rd1298;
	and.b64  	%rd1300, %rd1189, 268435456;
	or.b64  	%rd1301, %rd1299, %rd1300;
	and.b64  	%rd1302, %rd1192, 4294967296;
	or.b64  	%rd1303, %rd1301, %rd1302;
	and.b64  	%rd1304, %rd1195, 68719476736;
	or.b64  	%rd1305, %rd1303, %rd1304;
	and.b64  	%rd1306, %rd1198, 1099511627776;
	or.b64  	%rd1307, %rd1305, %rd1306;
	shl.b64 	%rd1308, %rd1808, 17;
	and.b64  	%rd1309, %rd1308, 17592186044416;
	or.b64  	%rd1310, %rd1307, %rd1309;
	shl.b64 	%rd1311, %rd1808, 20;
	and.b64  	%rd1312, %rd1311, 281474976710656;
	or.b64  	%rd1313, %rd1310, %rd1312;
	shl.b64 	%rd1314, %rd1808, 23;
	and.b64  	%rd1315, %rd1314, 4503599627370496;
	or.b64  	%rd1316, %rd1313, %rd1315;
	shl.b64 	%rd1317, %rd1808, 26;
	and.b64  	%rd1318, %rd1317, 72057594037927936;
	or.b64  	%rd1319, %rd1316, %rd1318;
	shl.b64 	%rd1320, %rd1808, 29;
	and.b64  	%rd1321, %rd1320, 1152921504606846976;
	or.b64  	%rd1322, %rd1319, %rd1321;
	add.s64 	%rd1323, %rd1322, %rd1155;
	and.b64  	%rd1324, %rd1215, 1;
	and.b64  	%rd1325, %rd1218, 16;
	or.b64  	%rd1326, %rd1324, %rd1325;
	and.b64  	%rd1327, %rd1221, 256;
	or.b64  	%rd1328, %rd1326, %rd1327;
	and.b64  	%rd1329, %rd1224, 4096;
	or.b64  	%rd1330, %rd1328, %rd1329;
	and.b64  	%rd1331, %rd1227, 65536;
	or.b64  	%rd1332, %rd1330, %rd1331;
	and.b64  	%rd1333, %rd1230, 1048576;
	or.b64  	%rd1334, %rd1332, %rd1333;
	and.b64  	%rd1335, %rd1233, 16777216;
	or.b64  	%rd1336, %rd1334, %rd1335;
	and.b64  	%rd1337, %rd1236, 268435456;
	or.b64  	%rd1338, %rd1336, %rd1337;
	and.b64  	%rd1339, %rd1239, 4294967296;
	or.b64  	%rd1340, %rd1338, %rd1339;
	and.b64  	%rd1341, %rd1242, 68719476736;
	or.b64  	%rd1342, %rd1340, %rd1341;
	and.b64  	%rd1343, %rd1245, 1099511627776;
	or.b64  	%rd1344, %rd1342, %rd1343;
	and.b64  	%rd1345, %rd203, 17592186044416;
	or.b64  	%rd1346, %rd1344, %rd1345;
	and.b64  	%rd1347, %rd1063, 281474976710656;
	or.b64  	%rd1348, %rd1346, %rd1347;
	and.b64  	%rd1349, %rd1065, 4503599627370496;
	or.b64  	%rd1350, %rd1348, %rd1349;
	and.b64  	%rd1351, %rd1068, 72057594037927936;
	or.b64  	%rd1352, %rd1350, %rd1351;
	and.b64  	%rd1353, %rd1071, 1152921504606846976;
	or.b64  	%rd1354, %rd1352, %rd1353;
	add.s64 	%rd1355, %rd1354, %rd1201;
	and.b64  	%rd1356, %rd1249, 1;
	shr.u64 	%rd1357, %rd1808, 45;
	and.b64  	%rd1358, %rd1357, 16;
	or.b64  	%rd1359, %rd1356, %rd1358;
	shr.u64 	%rd1360, %rd1808, 42;
	and.b64  	%rd1361, %rd1360, 256;
	or.b64  	%rd1362, %rd1359, %rd1361;
	shr.u64 	%rd1363, %rd1808, 39;
	and.b64  	%rd1364, %rd1363, 4096;
	or.b64  	%rd1365, %rd1362, %rd1364;
	shr.u64 	%rd1366, %rd1808, 36;
	and.b64  	%rd1367, %rd1366, 65536;
	or.b64  	%rd1368, %rd1365, %rd1367;
	shr.u64 	%rd1369, %rd1808, 33;
	and.b64  	%rd1370, %rd1369, 1048576;
	or.b64  	%rd1371, %rd1368, %rd1370;
	shr.u64 	%rd1372, %rd1808, 30;
	and.b64  	%rd1373, %rd1372, 16777216;
	or.b64  	%rd1374, %rd1371, %rd1373;
	shr.u64 	%rd1375, %rd1808, 27;
	and.b64  	%rd1376, %rd1375, 268435456;
	or.b64  	%rd1377, %rd1374, %rd1376;
	shr.u64 	%rd1378, %rd1808, 24;
	and.b64  	%rd1379, %rd1378, 4294967296;
	or.b64  	%rd1380, %rd1377, %rd1379;
	shr.u64 	%rd1381, %rd1808, 21;
	and.b64  	%rd1382, %rd1381, 68719476736;
	or.b64  	%rd1383, %rd1380, %rd1382;
	shr.u64 	%rd1384, %rd1808, 18;
	and.b64  	%rd1385, %rd1384, 1099511627776;
	or.b64  	%rd1386, %rd1383, %rd1385;
	and.b64  	%rd1387, %rd1109, 17592186044416;
	or.b64  	%rd1388, %rd1386, %rd1387;
	and.b64  	%rd1389, %rd1111, 281474976710656;
	or.b64  	%rd1390, %rd1388, %rd1389;
	and.b64  	%rd1391, %rd1114, 4503599627370496;
	or.b64  	%rd1392, %rd1390, %rd1391;
	and.b64  	%rd1393, %rd1117, 72057594037927936;
	or.b64  	%rd1394, %rd1392, %rd1393;
	and.b64  	%rd1395, %rd1120, 1152921504606846976;
	or.b64  	%rd1396, %rd1394, %rd1395;
	add.s64 	%rd1397, %rd1396, %rd1248;
	shr.u64 	%rd1398, %rd208, 32;
	shr.u64 	%rd1399, %rd208, 48;
	and.b64  	%rd1400, %rd206, 1;
	and.b64  	%rd1401, %rd1186, 16;
	or.b64  	%rd1402, %rd1400, %rd1401;
	and.b64  	%rd1403, %rd1189, 256;
	or.b64  	%rd1404, %rd1402, %rd1403;
	and.b64  	%rd1405, %rd1192, 4096;
	or.b64  	%rd1406, %rd1404, %rd1405;
	and.b64  	%rd1407, %rd1195, 65536;
	or.b64  	%rd1408, %rd1406, %rd1407;
	and.b64  	%rd1409, %rd1198, 1048576;
	or.b64  	%rd1410, %rd1408, %rd1409;
	and.b64  	%rd1411, %rd1308, 16777216;
	or.b64  	%rd1412, %rd1410, %rd1411;
	and.b64  	%rd1413, %rd1311, 268435456;
	or.b64  	%rd1414, %rd1412, %rd1413;
	and.b64  	%rd1415, %rd1314, 4294967296;
	or.b64  	%rd1416, %rd1414, %rd1415;
	and.b64  	%rd1417, %rd1317, 68719476736;
	or.b64  	%rd1418, %rd1416, %rd1417;
	and.b64  	%rd1419, %rd1320, 1099511627776;
	or.b64  	%rd1420, %rd1418, %rd1419;
	shl.b64 	%rd1421, %rd1808, 32;
	and.b64  	%rd1422, %rd1421, 17592186044416;
	or.b64  	%rd1423, %rd1420, %rd1422;
	shl.b64 	%rd1424, %rd1808, 35;
	and.b64  	%rd1425, %rd1424, 281474976710656;
	or.b64  	%rd1426, %rd1423, %rd1425;
	shl.b64 	%rd1427, %rd1808, 38;
	and.b64  	%rd1428, %rd1427, 4503599627370496;
	or.b64  	%rd1429, %rd1426, %rd1428;
	shl.b64 	%rd1430, %rd1808, 41;
	and.b64  	%rd1431, %rd1430, 72057594037927936;
	or.b64  	%rd1432, %rd1429, %rd1431;
	shl.b64 	%rd1433, %rd1808, 44;
	and.b64  	%rd1434, %rd1433, 1152921504606846976;
	or.b64  	%rd1435, %rd1432, %rd1434;
	add.s64 	%rd24, %rd1435, %rd1286;
	and.b64  	%rd1436, %rd1230, 1;
	and.b64  	%rd1437, %rd1233, 16;
	or.b64  	%rd1438, %rd1436, %rd1437;
	and.b64  	%rd1439, %rd1236, 256;
	or.b64  	%rd1440, %rd1438, %rd1439;
	and.b64  	%rd1441, %rd1239, 4096;
	or.b64  	%rd1442, %rd1440, %rd1441;
	and.b64  	%rd1443, %rd1242, 65536;
	or.b64  	%rd1444, %rd1442, %rd1443;
	and.b64  	%rd1445, %rd1245, 1048576;
	or.b64  	%rd1446, %rd1444, %rd1445;
	and.b64  	%rd1447, %rd203, 16777216;
	or.b64  	%rd1448, %rd1446, %rd1447;
	and.b64  	%rd1449, %rd1063, 268435456;
	or.b64  	%rd1450, %rd1448, %rd1449;
	and.b64  	%rd1451, %rd1065, 4294967296;
	or.b64  	%rd1452, %rd1450, %rd1451;
	and.b64  	%rd1453, %rd1068, 68719476736;
	or.b64  	%rd1454, %rd1452, %rd1453;
	and.b64  	%rd1455, %rd1071, 1099511627776;
	or.b64  	%rd1456, %rd1454, %rd1455;
	and.b64  	%rd1457, %rd1074, 17592186044416;
	or.b64  	%rd1458, %rd1456, %rd1457;
	and.b64  	%rd1459, %rd1077, 281474976710656;
	or.b64  	%rd1460, %rd1458, %rd1459;
	and.b64  	%rd1461, %rd1080, 4503599627370496;
	or.b64  	%rd1462, %rd1460, %rd1461;
	and.b64  	%rd1463, %rd1083, 72057594037927936;
	or.b64  	%rd1464, %rd1462, %rd1463;
	and.b64  	%rd1465, %rd1086, 1152921504606846976;
	or.b64  	%rd1466, %rd1464, %rd1465;
	add.s64 	%rd25, %rd1466, %rd1323;
	and.b64  	%rd1467, %rd1398, 1;
	shr.u64 	%rd1468, %rd208, 29;
	and.b64  	%rd1469, %rd1468, 16;
	or.b64  	%rd1470, %rd1467, %rd1469;
	shr.u64 	%rd1471, %rd208, 26;
	and.b64  	%rd1472, %rd1471, 256;
	or.b64  	%rd1473, %rd1470, %rd1472;
	shr.u64 	%rd1474, %rd208, 23;
	and.b64  	%rd1475, %rd1474, 4096;
	or.b64  	%rd1476, %rd1473, %rd1475;
	shr.u64 	%rd1477, %rd208, 20;
	and.b64  	%rd1478, %rd1477, 65536;
	or.b64  	%rd1479, %rd1476, %rd1478;
	shr.u64 	%rd1480, %rd208, 17;
	and.b64  	%rd1481, %rd1480, 1048576;
	or.b64  	%rd1482, %rd1479, %rd1481;
	shr.u64 	%rd1483, %rd208, 14;
	and.b64  	%rd1484, %rd1483, 16777216;
	or.b64  	%rd1485, %rd1482, %rd1484;
	shr.u64 	%rd1486, %rd208, 11;
	and.b64  	%rd1487, %rd1486, 268435456;
	or.b64  	%rd1488, %rd1485, %rd1487;
	shr.u64 	%rd1489, %rd208, 8;
	and.b64  	%rd1490, %rd1489, 4294967296;
	or.b64  	%rd1491, %rd1488, %rd1490;
	shr.u64 	%rd1492, %rd208, 5;
	and.b64  	%rd1493, %rd1492, 68719476736;
	or.b64  	%rd1494, %rd1491, %rd1493;
	shr.u64 	%rd1495, %rd208, 2;
	and.b64  	%rd1496, %rd1495, 1099511627776;
	or.b64  	%rd1497, %rd1494, %rd1496;
	shl.b64 	%rd1498, %rd208, 1;
	and.b64  	%rd1499, %rd1498, 17592186044416;
	or.b64  	%rd1500, %rd1497, %rd1499;
	shl.b64 	%rd1501, %rd208, 4;
	and.b64  	%rd1502, %rd1501, 281474976710656;
	or.b64  	%rd1503, %rd1500, %rd1502;
	shl.b64 	%rd1504, %rd208, 7;
	and.b64  	%rd1505, %rd1504, 4503599627370496;
	or.b64  	%rd1506, %rd1503, %rd1505;
	shl.b64 	%rd1507, %rd208, 10;
	and.b64  	%rd1508, %rd1507, 72057594037927936;
	or.b64  	%rd1509, %rd1506, %rd1508;
	and.b64  	%rd1510, %rd1134, 1152921504606846976;
	or.b64  	%rd1511, %rd1509, %rd1510;
	add.s64 	%rd26, %rd1511, %rd1355;
	and.b64  	%rd1512, %rd1399, 1;
	shr.u64 	%rd1513, %rd208, 45;
	and.b64  	%rd1514, %rd1513, 16;
	or.b64  	%rd1515, %rd1512, %rd1514;
	shr.u64 	%rd1516, %rd208, 42;
	and.b64  	%rd1517, %rd1516, 256;
	or.b64  	%rd1518, %rd1515, %rd1517;
	shr.u64 	%rd1519, %rd208, 39;
	and.b64  	%rd1520, %rd1519, 4096;
	or.b64  	%rd1521, %rd1518, %rd1520;
	shr.u64 	%rd1522, %rd208, 36;
	and.b64  	%rd1523, %rd1522, 65536;
	or.b64  	%rd1524, %rd1521, %rd1523;
	shr.u64 	%rd1525, %rd208, 33;
	and.b64  	%rd1526, %rd1525, 1048576;
	or.b64  	%rd1527, %rd1524, %rd1526;
	shr.u64 	%rd1528, %rd208, 30;
	and.b64  	%rd1529, %rd1528, 16777216;
	or.b64  	%rd1530, %rd1527, %rd1529;
	shr.u64 	%rd1531, %rd208, 27;
	and.b64  	%rd1532, %rd1531, 268435456;
	or.b64  	%rd1533, %rd1530, %rd1532;
	shr.u64 	%rd1534, %rd208, 24;
	and.b64  	%rd1535, %rd1534, 4294967296;
	or.b64  	%rd1536, %rd1533, %rd1535;
	shr.u64 	%rd1537, %rd208, 21;
	and.b64  	%rd1538, %rd1537, 68719476736;
	or.b64  	%rd1539, %rd1536, %rd1538;
	shr.u64 	%rd1540, %rd208, 18;
	and.b64  	%rd1541, %rd1540, 1099511627776;
	or.b64  	%rd1542, %rd1539, %rd1541;
	shr.u64 	%rd1543, %rd208, 15;
	and.b64  	%rd1544, %rd1543, 17592186044416;
	or.b64  	%rd1545, %rd1542, %rd1544;
	shr.u64 	%rd1546, %rd208, 12;
	and.b64  	%rd1547, %rd1546, 281474976710656;
	or.b64  	%rd1548, %rd1545, %rd1547;
	shr.u64 	%rd1549, %rd208, 9;
	and.b64  	%rd1550, %rd1549, 4503599627370496;
	or.b64  	%rd1551, %rd1548, %rd1550;
	shr.u64 	%rd1552, %rd208, 6;
	and.b64  	%rd1553, %rd1552, 72057594037927936;
	or.b64  	%rd1554, %rd1551, %rd1553;
	setp.eq.s64 	%p14, %rd207, 0;
	or.b64  	%rd1555, %rd1554, 1152921504606846976;
	selp.b64 	%rd1556, %rd1554, %rd1555, %p14;
	add.s64 	%rd27, %rd1556, %rd1397;
	cvt.u32.u64 	%r6, %rd11;
	cvt.u16.u64 	%rs1, %rd24;
	and.b16  	%rs2, %rs1, 15;
	setp.eq.s16 	%p15, %rs2, 3;
	mov.b64 	%rd1810, 1;
	@%p15 bra 	$L__BB0_17;
	setp.eq.s16 	%p16, %rs2, 2;
	and.b32  	%r20, %r6, 1;
	setp.eq.b32 	%p17, %r20, 1;
	and.pred  	%p18, %p16, %p17;
	selp.u64 	%rd1810, 1, 0, %p18;
$L__BB0_17:
	shr.u16 	%rs49, %rs1, 4;
	and.b16  	%rs3, %rs49, 15;
	setp.eq.s16 	%p19, %rs3, 3;
	mov.b64 	%rd1811, 2;
	@%p19 bra 	$L__BB0_19;
	setp.eq.s16 	%p20, %rs3, 2;
	shr.u32 	%r21, %r6, 1;
	and.b32  	%r22, %r21, 1;
	setp.eq.b32 	%p21, %r22, 1;
	selp.b64 	%rd1558, 2, 0, %p21;
	selp.b64 	%rd1811, %rd1558, 0, %p20;
$L__BB0_19:
	or.b64  	%rd32, %rd1810, %rd1811;
	shr.u16 	%rs51, %rs1, 8;
	and.b16  	%rs4, %rs51, 15;
	setp.eq.s16 	%p22, %rs4, 3;
	mov.b64 	%rd1812, 4;
	@%p22 bra 	$L__BB0_21;
	setp.eq.s16 	%p23, %rs4, 2;
	shr.u32 	%r23, %r6, 2;
	and.b32  	%r24, %r23, 1;
	setp.eq.b32 	%p24, %r24, 1;
	selp.b64 	%rd1560, 4, 0, %p24;
	selp.b64 	%rd1812, %rd1560, 0, %p23;
$L__BB0_21:
	or.b64  	%rd35, %rd32, %rd1812;
	shr.u16 	%rs5, %rs1, 12;
	setp.eq.s16 	%p25, %rs5, 3;
	mov.b64 	%rd1813, 8;
	@%p25 bra 	$L__BB0_23;
	setp.eq.s16 	%p26, %rs5, 2;
	shr.u32 	%r25, %r6, 3;
	and.b32  	%r26, %r25, 1;
	setp.eq.b32 	%p27, %r26, 1;
	selp.b64 	%rd1562, 8, 0, %p27;
	selp.b64 	%rd1813, %rd1562, 0, %p26;
$L__BB0_23:
	or.b64  	%rd38, %rd35, %rd1813;
	shr.u64 	%rd1564, %rd24, 16;
	cvt.u16.u64 	%rs53, %rd1564;
	and.b16  	%rs6, %rs53, 15;
	setp.eq.s16 	%p28, %rs6, 3;
	mov.b64 	%rd1814, 16;
	@%p28 bra 	$L__BB0_25;
	setp.eq.s16 	%p29, %rs6, 2;
	shr.u32 	%r27, %r6, 4;
	and.b32  	%r28, %r27, 1;
	setp.eq.b32 	%p30, %r28, 1;
	selp.b64 	%rd1565, 16, 0, %p30;
	selp.b64 	%rd1814, %rd1565, 0, %p29;
$L__BB0_25:
	or.b64  	%rd41, %rd38, %rd1814;
	shr.u64 	%rd1567, %rd24, 20;
	cvt.u16.u64 	%rs54, %rd1567;
	and.b16  	%rs7, %rs54, 15;
	setp.eq.s16 	%p31, %rs7, 3;
	mov.b64 	%rd1815, 32;
	@%p31 bra 	$L__BB0_27;
	setp.eq.s16 	%p32, %rs7, 2;
	shr.u32 	%r29, %r6, 5;
	and.b32  	%r30, %r29, 1;
	setp.eq.b32 	%p33, %r30, 1;
	selp.b64 	%rd1568, 32, 0, %p33;
	selp.b64 	%rd1815, %rd1568, 0, %p32;
$L__BB0_27:
	shr.u64 	%rd1570, %rd24, 24;
	cvt.u16.u64 	%rs55, %rd1570;
	and.b16  	%rs8, %rs55, 15;
	setp.eq.s16 	%p34, %rs8, 3;
	mov.b64 	%rd1816, 64;
	@%p34 bra 	$L__BB0_29;
	setp.eq.s16 	%p35, %rs8, 2;
	shr.u32 	%r31, %r6, 6;
	and.b32  	%r32, %r31, 1;
	setp.eq.b32 	%p36, %r32, 1;
	selp.b64 	%rd1571, 64, 0, %p36;
	selp.b64 	%rd1816, %rd1571, 0, %p35;
$L__BB0_29:
	shr.u64 	%rd1573, %rd24, 28;
	cvt.u16.u64 	%rs56, %rd1573;
	and.b16  	%rs9, %rs56, 15;
	setp.eq.s16 	%p37, %rs9, 3;
	mov.b64 	%rd1817, 128;
	@%p37 bra 	$L__BB0_31;
	setp.eq.s16 	%p38, %rs9, 2;
	shr.u32 	%r33, %r6, 7;
	and.b32  	%r34, %r33, 1;
	setp.eq.b32 	%p39, %r34, 1;
	selp.b64 	%rd1574, 128, 0, %p39;
	selp.b64 	%rd1817, %rd1574, 0, %p38;
$L__BB0_31:
	shr.u64 	%rd1576, %rd24, 32;
	cvt.u16.u64 	%rs57, %rd1576;
	and.b16  	%rs10, %rs57, 15;
	setp.eq.s16 	%p40, %rs10, 3;
	mov.b64 	%rd1818, 256;
	@%p40 bra 	$L__BB0_33;
	setp.eq.s16 	%p41, %rs10, 2;
	shr.u32 	%r35, %r6, 8;
	and.b32  	%r36, %r35, 1;
	setp.eq.b32 	%p42, %r36, 1;
	selp.b64 	%rd1577, 256, 0, %p42;
	selp.b64 	%rd1818, %rd1577, 0, %p41;
$L__BB0_33:
	shr.u64 	%rd1579, %rd24, 36;
	cvt.u16.u64 	%rs58, %rd1579;
	and.b16  	%rs11, %rs58, 15;
	setp.eq.s16 	%p43, %rs11, 3;
	mov.b64 	%rd1819, 512;
	@%p43 bra 	$L__BB0_35;
	setp.eq.s16 	%p44, %rs11, 2;
	shr.u32 	%r37, %r6, 9;
	and.b32  	%r38, %r37, 1;
	setp.eq.b32 	%p45, %r38, 1;
	selp.b64 	%rd1580, 512, 0, %p45;
	selp.b64 	%rd1819, %rd1580, 0, %p44;
$L__BB0_35:
	shr.u64 	%rd1582, %rd24, 40;
	cvt.u16.u64 	%rs59, %rd1582;
	and.b16  	%rs12, %rs59, 15;
	setp.eq.s16 	%p46, %rs12, 3;
	mov.b64 	%rd1820, 1024;
	@%p46 bra 	$L__BB0_37;
	setp.eq.s16 	%p47, %rs12, 2;
	shr.u32 	%r39, %r6, 10;
	and.b32  	%r40, %r39, 1;
	setp.eq.b32 	%p48, %r40, 1;
	selp.b64 	%rd1583, 1024, 0, %p48;
	selp.b64 	%rd1820, %rd1583, 0, %p47;
$L__BB0_37:
	shr.u64 	%rd1585, %rd24, 44;
	cvt.u16.u64 	%rs60, %rd1585;
	and.b16  	%rs13, %rs60, 15;
	setp.eq.s16 	%p49, %rs13, 3;
	mov.b64 	%rd1821, 2048;
	@%p49 bra 	$L__BB0_39;
	setp.eq.s16 	%p50, %rs13, 2;
	shr.u32 	%r41, %r6, 11;
	and.b32  	%r42, %r41, 1;
	setp.eq.b32 	%p51, %r42, 1;
	selp.b64 	%rd1586, 2048, 0, %p51;
	selp.b64 	%rd1821, %rd1586, 0, %p50;
$L__BB0_39:
	shr.u64 	%rd1588, %rd24, 48;
	cvt.u16.u64 	%rs61, %rd1588;
	and.b16  	%rs14, %rs61, 15;
	setp.eq.s16 	%p52, %rs14, 3;
	mov.b64 	%rd1822, 4096;
	@%p52 bra 	$L__BB0_41;
	setp.eq.s16 	%p53, %rs14, 2;
	shr.u32 	%r43, %r6, 12;
	and.b32  	%r44, %r43, 1;
	setp.eq.b32 	%p54, %r44, 1;
	selp.b64 	%rd1589, 4096, 0, %p54;
	selp.b64 	%rd1822, %rd1589, 0, %p53;
$L__BB0_41:
	shr.u64 	%rd1591, %rd24, 52;
	cvt.u16.u64 	%rs62, %rd1591;
	and.b16  	%rs15, %rs62, 15;
	setp.eq.s16 	%p55, %rs15, 3;
	mov.b64 	%rd1823, 8192;
	@%p55 bra 	$L__BB0_43;
	setp.eq.s16 	%p56, %rs15, 2;
	shr.u32 	%r45, %r6, 13;
	and.b32  	%r46, %r45, 1;
	setp.eq.b32 	%p57, %r46, 1;
	selp.b64 	%rd1592, 8192, 0, %p57;
	selp.b64 	%rd1823, %rd1592, 0, %p56;
$L__BB0_43:
	shr.u64 	%rd1594, %rd24, 56;
	cvt.u16.u64 	%rs63, %rd1594;
	and.b16  	%rs16, %rs63, 15;
	setp.eq.s16 	%p58, %rs16, 3;
	mov.b64 	%rd1824, 16384;
	@%p58 bra 	$L__BB0_45;
	setp.eq.s16 	%p59, %rs16, 2;
	shr.u32 	%r47, %r6, 14;
	and.b32  	%r48, %r47, 1;
	setp.eq.b32 	%p60, %r48, 1;
	selp.b64 	%rd1595, 16384, 0, %p60;
	selp.b64 	%rd1824, %rd1595, 0, %p59;
$L__BB0_45:
	shr.u64 	%rd62, %rd24, 60;
	setp.eq.s64 	%p61, %rd62, 3;
	mov.b64 	%rd1825, 32768;
	@%p61 bra 	$L__BB0_47;
	setp.eq.s64 	%p62, %rd62, 2;
	shr.u32 	%r49, %r6, 15;
	and.b32  	%r50, %r49, 1;
	setp.eq.b32 	%p63, %r50, 1;
	selp.b64 	%rd1597, 32768, 0, %p63;
	selp.b64 	%rd1825, %rd1597, 0, %p62;
$L__BB0_47:
	cvt.u16.u64 	%rs17, %rd25;
	and.b16  	%rs18, %rs17, 15;
	setp.eq.s16 	%p64, %rs18, 3;
	mov.b64 	%rd1826, 1;
	@%p64 bra 	$L__BB0_49;
	setp.eq.s16 	%p65, %rs18, 2;
	shr.u32 	%r51, %r6, 16;
	and.b32  	%r52, %r51, 1;
	setp.eq.b32 	%p66, %r52, 1;
	and.pred  	%p67, %p65, %p66;
	selp.u64 	%rd1826, 1, 0, %p67;
$L__BB0_49:
	shr.u16 	%rs64, %rs17, 4;
	and.b16  	%rs19, %rs64, 15;
	setp.eq.s16 	%p68, %rs19, 3;
	mov.b64 	%rd1827, 2;
	@%p68 bra 	$L__BB0_51;
	setp.eq.s16 	%p69, %rs19, 2;
	shr.u32 	%r53, %r6, 17;
	and.b32  	%r54, %r53, 1;
	setp.eq.b32 	%p70, %r54, 1;
	selp.b64 	%rd1600, 2, 0, %p70;
	selp.b64 	%rd1827, %rd1600, 0, %p69;
$L__BB0_51:
	or.b64  	%rd69, %rd1826, %rd1827;
	shr.u16 	%rs66, %rs17, 8;
	and.b16  	%rs20, %rs66, 15;
	setp.eq.s16 	%p71, %rs20, 3;
	mov.b64 	%rd1828, 4;
	@%p71 bra 	$L__BB0_53;
	setp.eq.s16 	%p72, %rs20, 2;
	shr.u32 	%r55, %r6, 18;
	and.b32  	%r56, %r55, 1;
	setp.eq.b32 	%p73, %r56, 1;
	selp.b64 	%rd1602, 4, 0, %p73;
	selp.b64 	%rd1828, %rd1602, 0, %p72;
$L__BB0_53:
	or.b64  	%rd72, %rd69, %rd1828;
	shr.u16 	%rs21, %rs17, 12;
	setp.eq.s16 	%p74, %rs21, 3;
	mov.b64 	%rd1829, 8;
	@%p74 bra 	$L__BB0_55;
	setp.eq.s16 	%p75, %rs21, 2;
	shr.u32 	%r57, %r6, 19;
	and.b32  	%r58, %r57, 1;
	setp.eq.b32 	%p76, %r58, 1;
	selp.b64 	%rd1604, 8, 0, %p76;
	selp.b64 	%rd1829, %rd1604, 0, %p75;
$L__BB0_55:
	or.b64  	%rd75, %rd72, %rd1829;
	shr.u64 	%rd1606, %rd25, 16;
	cvt.u16.u64 	%rs68, %rd1606;
	and.b16  	%rs22, %rs68, 15;
	setp.eq.s16 	%p77, %rs22, 3;
	mov.b64 	%rd1830, 16;
	@%p77 bra 	$L__BB0_57;
	setp.eq.s16 	%p78, %rs22, 2;
	shr.u32 	%r59, %r6, 20;
	and.b32  	%r60, %r59, 1;
	setp.eq.b32 	%p79, %r60, 1;
	selp.b64 	%rd1607, 16, 0, %p79;
	selp.b64 	%rd1830, %rd1607, 0, %p78;
$L__BB0_57:
	or.b64  	%rd78, %rd75, %rd1830;
	shr.u64 	%rd1609, %rd25, 20;
	cvt.u16.u64 	%rs69, %rd1609;
	and.b16  	%rs23, %rs69, 15;
	setp.eq.s16 	%p80, %rs23, 3;
	mov.b64 	%rd1831, 32;
	@%p80 bra 	$L__BB0_59;
	setp.eq.s16 	%p81, %rs23, 2;
	shr.u32 	%r61, %r6, 21;
	and.b32  	%r62, %r61, 1;
	setp.eq.b32 	%p82, %r62, 1;
	selp.b64 	%rd1610, 32, 0, %p82;
	selp.b64 	%rd1831, %rd1610, 0, %p81;
$L__BB0_59:
	shr.u64 	%rd1612, %rd25, 24;
	cvt.u16.u64 	%rs70, %rd1612;
	and.b16  	%rs24, %rs70, 15;
	setp.eq.s16 	%p83, %rs24, 3;
	mov.b64 	%rd1832, 64;
	@%p83 bra 	$L__BB0_61;
	setp.eq.s16 	%p84, %rs24, 2;
	shr.u32 	%r63, %r6, 22;
	and.b32  	%r64, %r63, 1;
	setp.eq.b32 	%p85, %r64, 1;
	selp.b64 	%rd1613, 64, 0, %p85;
	selp.b64 	%rd1832, %rd1613, 0, %p84;
$L__BB0_61:
	shr.u64 	%rd1615, %rd25, 28;
	cvt.u16.u64 	%rs71, %rd1615;
	and.b16  	%rs25, %rs71, 15;
	setp.eq.s16 	%p86, %rs25, 3;
	mov.b64 	%rd1833, 128;
	@%p86 bra 	$L__BB0_63;
	setp.eq.s16 	%p87, %rs25, 2;
	shr.u32 	%r65, %r6, 23;
	and.b32  	%r66, %r65, 1;
	setp.eq.b32 	%p88, %r66, 1;
	selp.b64 	%rd1616, 128, 0, %p88;
	selp.b64 	%rd1833, %rd1616, 0, %p87;
$L__BB0_63:
	shr.u64 	%rd1618, %rd25, 32;
	cvt.u16.u64 	%rs72, %rd1618;
	and.b16  	%rs26, %rs72, 15;
	setp.eq.s16 	%p89, %rs26, 3;
	mov.b64 	%rd1834, 256;
	@%p89 bra 	$L__BB0_65;
	setp.eq.s16 	%p90, %rs26, 2;
	shr.u32 	%r67, %r6, 24;
	and.b32  	%r68, %r67, 1;
	setp.eq.b32 	%p91, %r68, 1;
	selp.b64 	%rd1619, 256, 0, %p91;
	selp.b64 	%rd1834, %rd1619, 0, %p90;
$L__BB0_65:
	shr.u64 	%rd1621, %rd25, 36;
	cvt.u16.u64 	%rs73, %rd1621;
	and.b16  	%rs27, %rs73, 15;
	setp.eq.s16 	%p92, %rs27, 3;
	mov.b64 	%rd1835, 512;
	@%p92 bra 	$L__BB0_67;
	setp.eq.s16 	%p93, %rs27, 2;
	shr.u32 	%r69, %r6, 25;
	and.b32  	%r70, %r69, 1;
	setp.eq.b32 	%p94, %r70, 1;
	selp.b64 	%rd1622, 512, 0, %p94;
	selp.b64 	%rd1835, %rd1622, 0, %p93;
$L__BB0_67:
	shr.u64 	%rd1624, %rd25, 40;
	cvt.u16.u64 	%rs74, %rd1624;
	and.b16  	%rs28, %rs74, 15;
	setp.eq.s16 	%p95, %rs28, 3;
	mov.b64 	%rd1836, 1024;
	@%p95 bra 	$L__BB0_69;
	setp.eq.s16 	%p96, %rs28, 2;
	shr.u32 	%r71, %r6, 26;
	and.b32  	%r72, %r71, 1;
	setp.eq.b32 	%p97, %r72, 1;
	selp.b64 	%rd1625, 1024, 0, %p97;
	selp.b64 	%rd1836, %rd1625, 0, %p96;
$L__BB0_69:
	shr.u64 	%rd1627, %rd25, 44;
	cvt.u16.u64 	%rs75, %rd1627;
	and.b16  	%rs29, %rs75, 15;
	setp.eq.s16 	%p98, %rs29, 3;
	mov.b64 	%rd1837, 2048;
	@%p98 bra 	$L__BB0_71;
	setp.eq.s16 	%p99, %rs29, 2;
	shr.u32 	%r73, %r6, 27;
	and.b32  	%r74, %r73, 1;
	setp.eq.b32 	%p100, %r74, 1;
	selp.b64 	%rd1628, 2048, 0, %p100;
	selp.b64 	%rd1837, %rd1628, 0, %p99;
$L__BB0_71:
	shr.u64 	%rd1630, %rd25, 48;
	cvt.u16.u64 	%rs76, %rd1630;
	and.b16  	%rs30, %rs76, 15;
	setp.eq.s16 	%p101, %rs30, 3;
	mov.b64 	%rd1838, 4096;
	@%p101 bra 	$L__BB0_73;
	setp.eq.s16 	%p102, %rs30, 2;
	shr.u32 	%r75, %r6, 28;
	and.b32  	%r76, %r75, 1;
	setp.eq.b32 	%p103, %r76, 1;
	selp.b64 	%rd1631, 4096, 0, %p103;
	selp.b64 	%rd1838, %rd1631, 0, %p102;
$L__BB0_73:
	shr.u64 	%rd1633, %rd25, 52;
	cvt.u16.u64 	%rs77, %rd1633;
	and.b16  	%rs31, %rs77, 15;
	setp.eq.s16 	%p104, %rs31, 3;
	mov.b64 	%rd1839, 8192;
	@%p104 bra 	$L__BB0_75;
	setp.eq.s16 	%p105, %rs31, 2;
	shr.u32 	%r77, %r6, 29;
	and.b32  	%r78, %r77, 1;
	setp.eq.b32 	%p106, %r78, 1;
	selp.b64 	%rd1634, 8192, 0, %p106;
	selp.b64 	%rd1839, %rd1634, 0, %p105;
$L__BB0_75:
	shr.u64 	%rd1636, %rd25, 56;
	cvt.u16.u64 	%rs78, %rd1636;
	and.b16  	%rs32, %rs78, 15;
	setp.eq.s16 	%p107, %rs32, 3;
	mov.b64 	%rd1840, 16384;
	@%p107 bra 	$L__BB0_77;
	setp.eq.s16 	%p108, %rs32, 2;
	shr.u32 	%r79, %r6, 30;
	and.b32  	%r80, %r79, 1;
	setp.eq.b32 	%p109, %r80, 1;
	selp.b64 	%rd1637, 16384, 0, %p109;
	selp.b64 	%rd1840, %rd1637, 0, %p108;
$L__BB0_77:
	shr.u64 	%rd99, %rd25, 60;
	setp.eq.s64 	%p110, %rd99, 3;
	mov.b64 	%rd1841, 32768;
	@%p110 bra 	$L__BB0_79;
	setp.eq.s64 	%p111, %rd99, 2;
	shr.u32 	%r81, %r6, 31;
	and.b32  	%r82, %r81, 1;
	setp.eq.b32 	%p112, %r82, 1;
	selp.b64 	%rd1639, 32768, 0, %p112;
	selp.b64 	%rd1841, %rd1639, 0, %p111;
$L__BB0_79:
	{ .reg .b32 tmp; mov.b64 {tmp, %r7}, %rd11; }
	cvt.u16.u64 	%rs33, %rd26;
	and.b16  	%rs34, %rs33, 15;
	setp.eq.s16 	%p113, %rs34, 3;
	mov.b64 	%rd1842, 1;
	@%p113 bra 	$L__BB0_81;
	setp.eq.s16 	%p114, %rs34, 2;
	and.b32  	%r83, %r7, 1;
	setp.eq.b32 	%p115, %r83, 1;
	and.pred  	%p116, %p114, %p115;
	selp.u64 	%rd1842, 1, 0, %p116;
$L__BB0_81:
	shr.u16 	%rs79, %rs33, 4;
	and.b16  	%rs35, %rs79, 15;
	setp.eq.s16 	%p117, %rs35, 3;
	mov.b64 	%rd1843, 2;
	@%p117 bra 	$L__BB0_83;
	setp.eq.s16 	%p118, %rs35, 2;
	shr.u32 	%r84, %r7, 1;
	and.b32  	%r85, %r84, 1;
	setp.eq.b32 	%p119, %r85, 1;
	selp.b64 	%rd1642, 2, 0, %p119;
	selp.b64 	%rd1843, %rd1642, 0, %p118;
$L__BB0_83:
	or.b64  	%rd106, %rd1842, %rd1843;
	shr.u16 	%rs81, %rs33, 8;
	and.b16  	%rs36, %rs81, 15;
	setp.eq.s16 	%p120, %rs36, 3;
	mov.b64 	%rd1844, 4;
	@%p120 bra 	$L__BB0_85;
	setp.eq.s16 	%p121, %rs36, 2;
	shr.u32 	%r86, %r7, 2;
	and.b32  	%r87, %r86, 1;
	setp.eq.b32 	%p122, %r87, 1;
	selp.b64 	%rd1644, 4, 0, %p122;
	selp.b64 	%rd1844, %rd1644, 0, %p121;
$L__BB0_85:
	or.b64  	%rd109, %rd106, %rd1844;
	shr.u16 	%rs37, %rs33, 12;
	setp.eq.s16 	%p123, %rs37, 3;
	mov.b64 	%rd1845, 8;
	@%p123 bra 	$L__BB0_87;
	setp.eq.s16 	%p124, %rs37, 2;
	shr.u32 	%r88, %r7, 3;
	and.b32  	%r89, %r88, 1;
	setp.eq.b32 	%p125, %r89, 1;
	selp.b64 	%rd1646, 8, 0, %p125;
	selp.b64 	%rd1845, %rd1646, 0, %p124;
$L__BB0_87:
	or.b64  	%rd112, %rd109, %rd1845;
	shr.u64 	%rd1648, %rd26, 16;
	cvt.u16.u64 	%rs83, %rd1648;
	and.b16  	%rs38, %rs83, 15;
	setp.eq.s16 	%p126, %rs38, 3;
	mov.b64 	%rd1846, 16;
	@%p126 bra 	$L__BB0_89;
	setp.eq.s16 	%p127, %rs38, 2;
	shr.u32 	%r90, %r7, 4;
	and.b32  	%r91, %r90, 1;
	setp.eq.b32 	%p128, %r91, 1;
	selp.b64 	%rd1649, 16, 0, %p128;
	selp.b64 	%rd1846, %rd1649, 0, %p127;
$L__BB0_89:
	or.b64  	%rd115, %rd112, %rd1846;
	shr.u64 	%rd1651, %rd26, 20;
	cvt.u16.u64 	%rs84, %rd1651;
	and.b16  	%rs39, %rs84, 15;
	setp.eq.s16 	%p129, %rs39, 3;
	mov.b64 	%rd1847, 32;
	@%p129 bra 	$L__BB0_91;
	setp.eq.s16 	%p130, %rs39, 2;
	shr.u32 	%r92, %r7, 5;
	and.b32  	%r93, %r92, 1;
	setp.eq.b32 	%p131, %r93, 1;
	selp.b64 	%rd1652, 32, 0, %p131;
	selp.b64 	%rd1847, %rd1652, 0, %p130;
$L__BB0_91:
	shr.u64 	%rd1654, %rd26, 24;
	cvt.u16.u64 	%rs85, %rd1654;
	and.b16  	%rs40, %rs85, 15;
	setp.eq.s16 	%p132, %rs40, 3;
	mov.b64 	%rd1848, 64;
	@%p132 bra 	$L__BB0_93;
	setp.eq.s16 	%p133, %rs40, 2;
	shr.u32 	%r94, %r7, 6;
	and.b32  	%r95, %r94, 1;
	setp.eq.b32 	%p134, %r95, 1;
	selp.b64 	%rd1655, 64, 0, %p134;
	selp.b64 	%rd1848, %rd1655, 0, %p133;
$L__BB0_93:
	shr.u64 	%rd1657, %rd26, 28;
	cvt.u16.u64 	%rs86, %rd1657;
	and.b16  	%rs41, %rs86, 15;
	setp.eq.s16 	%p135, %rs41, 3;
	mov.b64 	%rd1849, 128;
	@%p135 bra 	$L__BB0_95;
	setp.eq.s16 	%p136, %rs41, 2;
	shr.u32 	%r96, %r7, 7;
	and.b32  	%r97, %r96, 1;
	setp.eq.b32 	%p137, %r97, 1;
	selp.b64 	%rd1658, 128, 0, %p137;
	selp.b64 	%rd1849, %rd1658, 0, %p136;
$L__BB0_95:
	shr.u64 	%rd1660, %rd26, 32;
	cvt.u16.u64 	%rs87, %rd1660;
	and.b16  	%rs42, %rs87, 15;
	setp.eq.s16 	%p138, %rs42, 3;
	mov.b64 	%rd1850, 256;
	@%p138 bra 	$L__BB0_97;
	setp.eq.s16 	%p139, %rs42, 2;
	shr.u32 	%r98, %r7, 8;
	and.b32  	%r99, %r98, 1;
	setp.eq.b32 	%p140, %r99, 1;
	selp.b64 	%rd1661, 256, 0, %p140;
	selp.b64 	%rd1850, %rd1661, 0, %p139;
$L__BB0_97:
	shr.u64 	%rd1663, %rd26, 36;
	cvt.u16.u64 	%rs88, %rd1663;
	and.b16  	%rs43, %rs88, 15;
	setp.eq.s16 	%p141, %rs43, 3;
	mov.b64 	%rd1851, 512;
	@%p141 bra 	$L__BB0_99;
	setp.eq.s16 	%p142, %rs43, 2;
	shr.u32 	%r100, %r7, 9;
	and.b32  	%r101, %r100, 1;
	setp.eq.b32 	%p143, %r101, 1;
	selp.b64 	%rd1664, 512, 0, %p143;
	selp.b64 	%rd1851, %rd1664, 0, %p142;
$L__BB0_99:
	shr.u64 	%rd1666, %rd26, 40;
	cvt.u16.u64 	%rs89, %rd1666;
	and.b16  	%rs44, %rs89, 15;
	setp.eq.s16 	%p144, %rs44, 3;
	mov.b64 	%rd1852, 1024;
	@%p144 bra 	$L__BB0_101;
	setp.eq.s16 	%p145, %rs44, 2;
	shr.u32 	%r102, %r7, 10;
	and.b32  	%r103, %r102, 1;
	setp.eq.b32 	%p146, %r103, 1;
	selp.b64 	%rd1667, 1024, 0, %p146;
	selp.b64 	%rd1852, %rd1667, 0, %p145;
$L__BB0_101:
	shr.u64 	%rd1669, %rd26, 44;
	cvt.u16.u64 	%rs90, %rd1669;
	and.b16  	%rs45, %rs90, 15;
	setp.eq.s16 	%p147, %rs45, 3;
	mov.b64 	%rd1853, 2048;
	@%p147 bra 	$L__BB0_103;
	setp.eq.s16 	%p148, %rs45, 2;
	shr.u64 	%rd1670, %rd11, 43;
	and.b64  	%rd1671, %rd1670, 1;
	setp.eq.b64 	%p149, %rd1671, 1;
	selp.b64 	%rd1672, 2048, 0, %p149;
	selp.b64 	%rd1853, %rd1672, 0, %p148;
$L__BB0_103:
	shr.u64 	%rd1674, %rd26, 48;
	cvt.u16.u64 	%rs91, %rd1674;
	and.b16  	%rs46, %rs91, 15;
	setp.eq.s16 	%p150, %rs46, 3;
	mov.b64 	%rd1854, 4096;
	@%p150 bra 	$L__BB0_105;
	setp.eq.s16 	%p151, %rs46, 2;
	and.b64  	%rd1676, %rd847, 1;
	setp.eq.b64 	%p152, %rd1676, 1;
	selp.b64 	%rd1677, 4096, 0, %p152;
	selp.b64 	%rd1854, %rd1677, 0, %p151;
$L__BB0_105:
	shr.u64 	%rd1679, %rd26, 52;
	cvt.u16.u64 	%rs92, %rd1679;
	and.b16  	%rs47, %rs92, 15;
	setp.eq.s16 	%p153, %rs47, 3;
	mov.b64 	%rd1855, 8192;
	@%p153 bra 	$L__BB0_107;
	setp.eq.s16 	%p154, %rs47, 2;
	shr.u64 	%rd1680, %rd11, 45;
	and.b64  	%rd1681, %rd1680, 1;
	setp.eq.b64 	%p155, %rd1681, 1;
	selp.b64 	%rd1682, 8192, 0, %p155;
	selp.b64 	%rd1855, %rd1682, 0, %p154;
$L__BB0_107:
	shr.u64 	%rd1684, %rd26, 56;
	cvt.u16.u64 	%rs93, %rd1684;
	and.b16  	%rs48, %rs93, 15;
	setp.eq.s16 	%p156, %rs48, 3;
	mov.b64 	%rd1856, 16384;
	@%p156 bra 	$L__BB0_109;
	setp.eq.s16 	%p157, %rs48, 2;
	shr.u64 	%rd1685, %rd11, 46;
	and.b64  	%rd1686, %rd1685, 1;
	setp.eq.b64 	%p158, %rd1686, 1;
	selp.b64 	%rd1687, 16384, 0, %p158;
	selp.b64 	%rd1856, %rd1687, 0, %p157;
$L__BB0_109:
	shr.u64 	%rd136, %rd26, 60;
	setp.eq.s64 	%p159, %rd136, 3;
	mov.b64 	%rd1857, 32768;
	@%p159 bra 	$L__BB0_111;
	setp.eq.s64 	%p160, %rd136, 2;
	setp.eq.b64 	%p161, %rd846, 1;
	selp.b64 	%rd1691, 32768, 0, %p161;
	selp.b64 	%rd1857, %rd1691, 0, %p160;
$L__BB0_111:
	shr.u64 	%rd1693, %rd11, 48;
	cvt.u32.u64 	%r8, %rd1693;
	cvt.u16.u64 	%rs94, %rd27;
	and.b16  	%rs95, %rs94, 15;
	setp.eq.s16 	%p162, %rs95, 3;
	mov.b64 	%rd1858, 1;
	@%p162 bra 	$L__BB0_113;
	setp.eq.s16 	%p163, %rs95, 2;
	and.b32  	%r105, %r8, 1;
	setp.eq.b32 	%p164, %r105, 1;
	and.pred  	%p165, %p163, %p164;
	selp.u64 	%rd1858, 1, 0, %p165;
$L__BB0_113:
	and.b16  	%rs99, %rs94, 240;
	shr.u16 	%rs100, %rs99, 4;
	setp.eq.s16 	%p166, %rs100, 3;
	mov.b64 	%rd1859, 2;
	@%p166 bra 	$L__BB0_115;
	setp.eq.s16 	%p167, %rs100, 2;
	shr.u32 	%r107, %r8, 1;
	and.b32  	%r108, %r107, 1;
	setp.eq.b32 	%p168, %r108, 1;
	selp.b64 	%rd1695, 2, 0, %p168;
	selp.b64 	%rd1859, %rd1695, 0, %p167;
$L__BB0_115:
	or.b64  	%rd143, %rd1858, %rd1859;
	shr.u16 	%rs105, %rs94, 8;
	and.b16  	%rs106, %rs105, 15;
	setp.eq.s16 	%p169, %rs106, 3;
	mov.b64 	%rd1860, 4;
	@%p169 bra 	$L__BB0_117;
	setp.eq.s16 	%p170, %rs106, 2;
	shr.u32 	%r110, %r8, 2;
	and.b32  	%r111, %r110, 1;
	setp.eq.b32 	%p171, %r111, 1;
	selp.b64 	%rd1697, 4, 0, %p171;
	selp.b64 	%rd1860, %rd1697, 0, %p170;
$L__BB0_117:
	or.b64  	%rd146, %rd143, %rd1860;
	shr.u16 	%rs111, %rs94, 12;
	setp.eq.s16 	%p172, %rs111, 3;
	mov.b64 	%rd1861, 8;
	@%p172 bra 	$L__BB0_119;
	setp.eq.s16 	%p173, %rs111, 2;
	shr.u32 	%r113, %r8, 3;
	and.b32  	%r114, %r113, 1;
	setp.eq.b32 	%p174, %r114, 1;
	selp.b64 	%rd1699, 8, 0, %p174;
	selp.b64 	%rd1861, %rd1699, 0, %p173;
$L__BB0_119:
	or.b64  	%rd149, %rd146, %rd1861;
	shr.u64 	%rd1701, %rd27, 16;
	cvt.u16.u64 	%rs114, %rd1701;
	and.b16  	%rs115, %rs114, 15;
	setp.eq.s16 	%p175, %rs115, 3;
	mov.b64 	%rd1862, 16;
	@%p175 bra 	$L__BB0_121;
	setp.eq.s16 	%p176, %rs115, 2;
	shr.u32 	%r116, %r8, 4;
	and.b32  	%r117, %r116, 1;
	setp.eq.b32 	%p177, %r117, 1;
	selp.b64 	%rd1703, 16, 0, %p177;
	selp.b64 	%rd1862, %rd1703, 0, %p176;
$L__BB0_121:
	or.b64  	%rd152, %rd149, %rd1862;
	shr.u64 	%rd1705, %rd27, 20;
	cvt.u16.u64 	%rs118, %rd1705;
	and.b16  	%rs119, %rs118, 15;
	setp.eq.s16 	%p178, %rs119, 3;
	mov.b64 	%rd1863, 32;
	@%p178 bra 	$L__BB0_123;
	setp.eq.s16 	%p179, %rs119, 2;
	shr.u32 	%r119, %r8, 5;
	and.b32  	%r120, %r119, 1;
	setp.eq.b32 	%p180, %r120, 1;
	selp.b64 	%rd1707, 32, 0, %p180;
	selp.b64 	%rd1863, %rd1707, 0, %p179;
$L__BB0_123:
	shr.u64 	%rd1709, %rd27, 24;
	cvt.u16.u64 	%rs122, %rd1709;
	and.b16  	%rs123, %rs122, 15;
	setp.eq.s16 	%p181, %rs123, 3;
	mov.b64 	%rd1864, 64;
	@%p181 bra 	$L__BB0_125;
	setp.eq.s16 	%p182, %rs123, 2;
	shr.u32 	%r122, %r8, 6;
	and.b32  	%r123, %r122, 1;
	setp.eq.b32 	%p183, %r123, 1;
	selp.b64 	%rd1711, 64, 0, %p183;
	selp.b64 	%rd1864, %rd1711, 0, %p182;
$L__BB0_125:
	shr.u64 	%rd1713, %rd27, 28;
	cvt.u16.u64 	%rs126, %rd1713;
	and.b16  	%rs127, %rs126, 15;
	setp.eq.s16 	%p184, %rs127, 3;
	mov.b64 	%rd1865, 128;
	@%p184 bra 	$L__BB0_127;
	setp.eq.s16 	%p185, %rs127, 2;
	shr.u32 	%r125, %r8, 7;
	and.b32  	%r126, %r125, 1;
	setp.eq.b32 	%p186, %r126, 1;
	selp.b64 	%rd1715, 128, 0, %p186;
	selp.b64 	%rd1865, %rd1715, 0, %p185;
$L__BB0_127:
	shr.u64 	%rd1717, %rd27, 32;
	cvt.u16.u64 	%rs130, %rd1717;
	and.b16  	%rs131, %rs130, 15;
	setp.eq.s16 	%p187, %rs131, 3;
	mov.b64 	%rd1866, 256;
	@%p187 bra 	$L__BB0_129;
	setp.eq.s16 	%p188, %rs131, 2;
	shr.u32 	%r128, %r8, 8;
	and.b32  	%r129, %r128, 1;
	setp.eq.b32 	%p189, %r129, 1;
	selp.b64 	%rd1719, 256, 0, %p189;
	selp.b64 	%rd1866, %rd1719, 0, %p188;
$L__BB0_129:
	shr.u64 	%rd1721, %rd27, 36;
	cvt.u16.u64 	%rs134, %rd1721;
	and.b16  	%rs135, %rs134, 15;
	setp.eq.s16 	%p190, %rs135, 3;
	mov.b64 	%rd1867, 512;
	@%p190 bra 	$L__BB0_131;
	setp.eq.s16 	%p191, %rs135, 2;
	shr.u32 	%r131, %r8, 9;
	and.b32  	%r132, %r131, 1;
	setp.eq.b32 	%p192, %r132, 1;
	selp.b64 	%rd1723, 512, 0, %p192;
	selp.b64 	%rd1867, %rd1723, 0, %p191;
$L__BB0_131:
	shr.u64 	%rd1725, %rd27, 40;
	cvt.u16.u64 	%rs138, %rd1725;
	and.b16  	%rs139, %rs138, 15;
	setp.eq.s16 	%p193, %rs139, 3;
	mov.b64 	%rd1868, 1024;
	@%p193 bra 	$L__BB0_133;
	setp.eq.s16 	%p194, %rs139, 2;
	shr.u32 	%r134, %r8, 10;
	and.b32  	%r135, %r134, 1;
	setp.eq.b32 	%p195, %r135, 1;
	selp.b64 	%rd1727, 1024, 0, %p195;
	selp.b64 	%rd1868, %rd1727, 0, %p194;
$L__BB0_133:
	shr.u64 	%rd1729, %rd27, 44;
	cvt.u16.u64 	%rs142, %rd1729;
	and.b16  	%rs143, %rs142, 15;
	setp.eq.s16 	%p196, %rs143, 3;
	mov.b64 	%rd1869, 2048;
	@%p196 bra 	$L__BB0_135;
	setp.eq.s16 	%p197, %rs143, 2;
	shr.u32 	%r137, %r8, 11;
	and.b32  	%r138, %r137, 1;
	setp.eq.b32 	%p198, %r138, 1;
	selp.b64 	%rd1731, 2048, 0, %p198;
	selp.b64 	%rd1869, %rd1731, 0, %p197;
$L__BB0_135:
	shr.u64 	%rd1733, %rd27, 48;
	cvt.u16.u64 	%rs146, %rd1733;
	and.b16  	%rs147, %rs146, 15;
	setp.eq.s16 	%p199, %rs147, 3;
	mov.b64 	%rd1870, 4096;
	@%p199 bra 	$L__BB0_137;
	setp.eq.s16 	%p200, %rs147, 2;
	shr.u32 	%r140, %r8, 12;
	and.b32  	%r141, %r140, 1;
	setp.eq.b32 	%p201, %r141, 1;
	selp.b64 	%rd1735, 4096, 0, %p201;
	selp.b64 	%rd1870, %rd1735, 0, %p200;
$L__BB0_137:
	shr.u64 	%rd1737, %rd27, 52;
	cvt.u16.u64 	%rs150, %rd1737;
	and.b16  	%rs151, %rs150, 15;
	setp.eq.s16 	%p202, %rs151, 3;
	mov.b64 	%rd1871, 8192;
	@%p202 bra 	$L__BB0_139;
	setp.eq.s16 	%p203, %rs151, 2;
	shr.u32 	%r143, %r8, 13;
	and.b32  	%r144, %r143, 1;
	setp.eq.b32 	%p204, %r144, 1;
	selp.b64 	%rd1739, 8192, 0, %p204;
	selp.b64 	%rd1871, %rd1739, 0, %p203;
$L__BB0_139:
	shr.u64 	%rd1741, %rd27, 56;
	cvt.u16.u64 	%rs154, %rd1741;
	and.b16  	%rs155, %rs154, 15;
	setp.eq.s16 	%p205, %rs155, 3;
	mov.b64 	%rd1872, 16384;
	@%p205 bra 	$L__BB0_141;
	setp.eq.s16 	%p206, %rs155, 2;
	shr.u32 	%r146, %r8, 14;
	and.b32  	%r147, %r146, 1;
	setp.eq.b32 	%p207, %r147, 1;
	selp.b64 	%rd1743, 16384, 0, %p207;
	selp.b64 	%rd1872, %rd1743, 0, %p206;
$L__BB0_141:
	shr.u64 	%rd173, %rd27, 60;
	setp.eq.s64 	%p208, %rd173, 3;
	mov.b64 	%rd1873, 32768;
	@%p208 bra 	$L__BB0_143;
	setp.eq.s64 	%p209, %rd173, 2;
	shr.u32 	%r149, %r8, 15;
	and.b32  	%r150, %r149, 1;
	setp.eq.b32 	%p210, %r150, 1;
	selp.b64 	%rd1745, 32768, 0, %p210;
	selp.b64 	%rd1873, %rd1745, 0, %p209;
$L__BB0_143:
	ld.param.u64 	%rd1799, [_Z19game_of_life_kernelPKmPmii_param_1];
	or.b64  	%rd1746, %rd152, %rd1863;
	or.b64  	%rd1747, %rd1746, %rd1864;
	or.b64  	%rd1748, %rd1747, %rd1865;
	or.b64  	%rd1749, %rd1748, %rd1866;
	or.b64  	%rd1750, %rd1749, %rd1867;
	or.b64  	%rd1751, %rd1750, %rd1868;
	or.b64  	%rd1752, %rd1751, %rd1869;
	or.b64  	%rd1753, %rd1752, %rd1870;
	or.b64  	%rd1754, %rd1753, %rd1871;
	or.b64  	%rd1755, %rd1754, %rd1872;
	or.b64  	%rd1756, %rd1755, %rd1873;
	shl.b64 	%rd1757, %rd1756, 48;
	or.b64  	%rd1758, %rd115, %rd1847;
	or.b64  	%rd1759, %rd1758, %rd1848;
	or.b64  	%rd1760, %rd1759, %rd1849;
	or.b64  	%rd1761, %rd1760, %rd1850;
	or.b64  	%rd1762, %rd1761, %rd1851;
	or.b64  	%rd1763, %rd1762, %rd1852;
	or.b64  	%rd1764, %rd1763, %rd1853;
	or.b64  	%rd1765, %rd1764, %rd1854;
	or.b64  	%rd1766, %rd1765, %rd1855;
	or.b64  	%rd1767, %rd1766, %rd1856;
	or.b64  	%rd1768, %rd1767, %rd1857;
	shl.b64 	%rd1769, %rd1768, 32;
	add.s64 	%rd1770, %rd1757, %rd1769;
	or.b64  	%rd1771, %rd78, %rd1831;
	or.b64  	%rd1772, %rd1771, %rd1832;
	or.b64  	%rd1773, %rd1772, %rd1833;
	or.b64  	%rd1774, %rd1773, %rd1834;
	or.b64  	%rd1775, %rd1774, %rd1835;
	or.b64  	%rd1776, %rd1775, %rd1836;
	or.b64  	%rd1777, %rd1776, %rd1837;
	or.b64  	%rd1778, %rd1777, %rd1838;
	or.b64  	%rd1779, %rd1778, %rd1839;
	or.b64  	%rd1780, %rd1779, %rd1840;
	or.b64  	%rd1781, %rd1780, %rd1841;
	shl.b64 	%rd1782, %rd1781, 16;
	add.s64 	%rd1783, %rd1770, %rd1782;
	or.b64  	%rd1784, %rd41, %rd1815;
	or.b64  	%rd1785, %rd1784, %rd1816;
	or.b64  	%rd1786, %rd1785, %rd1817;
	or.b64  	%rd1787, %rd1786, %rd1818;
	or.b64  	%rd1788, %rd1787, %rd1819;
	or.b64  	%rd1789, %rd1788, %rd1820;
	or.b64  	%rd1790, %rd1789, %rd1821;
	or.b64  	%rd1791, %rd1790, %rd1822;
	or.b64  	%rd1792, %rd1791, %rd1823;
	or.b64  	%rd1793, %rd1792, %rd1824;
	or.b64  	%rd1794, %rd1793, %rd1825;
	add.s64 	%rd1795, %rd1783, %rd1794;
	cvta.to.global.u64 	%rd1796, %rd1799;
	mul.wide.s32 	%rd1797, %r4, 8;
	add.s64 	%rd1798, %rd1796, %rd1797;
	st.global.u64 	[%rd1798], %rd1795;
$L__BB0_144:
	ret;

}


// ===== COMPILED SASS (sm_100) =====

	.target	sm_100

	.elftype	@"ET_EXEC"


//--------------------- .note.nv.tkinfo           --------------------------
	.section	.note.nv.tkinfo,"",@"SHT_NOTE"
	.sectionflags	@"SHF_NOTE_NV_TKINFO"
	.tkinfo
        /*0018*/ 	.word	0x00000002
        /*0030*/ 	.string	""
        /*0030*/ 	.string	"ptxas"
        /*0030*/ 	.string	"Cuda compilation tools, release 13.0, V13.0.88"
        /*0030*/ 	.string	"Build cuda_13.0.r13.0/compiler.36424714_0"
        /*0030*/ 	.string	"-arch sm_100 -m 64 "



//--------------------- .note.nv.cuinfo           --------------------------
	.section	.note.nv.cuinfo,"",@"SHT_NOTE"
	.sectionflags	@"SHF_NOTE_NV_CUINFO"
        /*0018*/ 	.short	0x0002
        /*001a*/ 	.short	0x0064
        /*001c*/ 	.short	0x0082
	.zero		2


//--------------------- .nv.info                  --------------------------
	.section	.nv.info,"",@"SHT_CUDA_INFO"
	.align	4


	//----- nvinfo : EIATTR_REGCOUNT
	.align		4
        /*0000*/ 	.byte	0x04, 0x2f
        /*0002*/ 	.short	(.L_1 - .L_0)
	.align		4
.L_0:
        /*0004*/ 	.word	index@(_Z19game_of_life_kernelPKmPmii)
        /*0008*/ 	.word	0x00000037


	//----- nvinfo : EIATTR_FRAME_SIZE
	.align		4
.L_1:
        /*000c*/ 	.byte	0x04, 0x11
        /*000e*/ 	.short	(.L_3 - .L_2)
	.align		4
.L_2:
        /*0010*/ 	.word	index@(_Z19game_of_life_kernelPKmPmii)
        /*0014*/ 	.word	0x00000000


	//----- nvinfo : EIATTR_MIN_STACK_SIZE
	.align		4
.L_3:
        /*0018*/ 	.byte	0x04, 0x12
        /*001a*/ 	.short	(.L_5 - .L_4)
	.align		4
.L_4:
        /*001c*/ 	.word	index@(_Z19game_of_life_kernelPKmPmii)
        /*0020*/ 	.word	0x00000000
.L_5:


//--------------------- .nv.compat                --------------------------
	.section	.nv.compat,"",@"SHT_CUDA_COMPAT_INFO"
	.align	4
        /*0000*/ 	.byte	0x02, 0x09, 0x00, 0x00, 0x02, 0x02, 0x01, 0x00, 0x02, 0x05, 0x05, 0x00, 0x03, 0x07, 0x01, 0x01
        /*0010*/ 	.byte	0x02, 0x03, 0x00, 0x00, 0x02, 0x06, 0x01, 0x00, 0x04, 0x0b, 0x08, 0x00, 0x09, 0x00, 0x00, 0x00
        /*0020*/ 	.byte	0x00, 0x00, 0x00, 0x00


//--------------------- .nv.info._Z19game_of_life_kernelPKmPmii --------------------------
	.section	.nv.info._Z19game_of_life_kernelPKmPmii,"",@"SHT_CUDA_INFO"
	.sectionflags	@""
	.align	4


	//----- nvinfo : EIATTR_CUDA_API_VERSION
	.align		4
        /*0000*/ 	.byte	0x04, 0x37
        /*0002*/ 	.short	(.L_7 - .L_6)
.L_6:
        /*0004*/ 	.word	0x00000082


	//----- nvinfo : EIATTR_KPARAM_INFO
	.align		4
.L_7:
        /*0008*/ 	.byte	0x04, 0x17
        /*000a*/ 	.short	(.L_9 - .L_8)
.L_8:
        /*000c*/ 	.word	0x00000000
        /*0010*/ 	.short	0x0003
        /*0012*/ 	.short	0x0014
        /*0014*/ 	.byte	0x00, 0xf0, 0x11, 0x00


	//----- nvinfo : EIATTR_KPARAM_INFO
	.align		4
.L_9:
        /*0018*/ 	.byte	0x04, 0x17
        /*001a*/ 	.short	(.L_11 - .L_10)
.L_10:
        /*001c*/ 	.word	0x00000000
        /*0020*/ 	.short	0x0002
        /*0022*/ 	.short	0x0010
        /*0024*/ 	.byte	0x00, 0xf0, 0x11, 0x00


	//----- nvinfo : EIATTR_KPARAM_INFO
	.align		4
.L_11:
        /*0028*/ 	.byte	0x04, 0x17
        /*002a*/ 	.short	(.L_13 - .L_12)
.L_12:
        /*002c*/ 	.word	0x00000000
        /*0030*/ 	.short	0x0001
        /*0032*/ 	.short	0x0008
        /*0034*/ 	.byte	0x00, 0xf5, 0x21, 0x00


	//----- nvinfo : EIATTR_KPARAM_INFO
	.align		4
.L_13:
        /*0038*/ 	.byte	0x04, 0x17
        /*003a*/ 	.short	(.L_15 - .L_14)
.L_14:
        /*003c*/ 	.word	0x00000000
        /*0040*/ 	.short	0x0000
        /*0042*/ 	.short	0x0000
        /*0044*/ 	.byte	0x00, 0xf5, 0x21, 0x00


	//----- nvinfo : EIATTR_SPARSE_MMA_MASK
	.align		4
.L_15:
        /*0048*/ 	.byte	0x03, 0x50
        /*004a*/ 	.short	0x0000


	//----- nvinfo : EIATTR_MAXREG_COUNT
	.align		4
        /*004c*/ 	.byte	0x03, 0x1b
        /*004e*/ 	.short	0x00ff


	//----- nvinfo : EIATTR_MERCURY_ISA_VERSION
	.align		4
        /*0050*/ 	.byte	0x03, 0x5f
        /*0052*/ 	.short	0x0101


	//----- nvinfo : EIATTR_VRC_CTA_INIT_COUNT
	.align		4
        /*0054*/ 	.byte	0x02, 0x4a
	.zero		1
	.zero		1


	//----- nvinfo : EIATTR_EXIT_INSTR_OFFSETS
	.align		4
        /*0058*/ 	.byte	0x04, 0x1c
        /*005a*/ 	.short	(.L_17 - .L_16)


	//   ....[0]....
.L_16:
        /*005c*/ 	.word	0x00000080


	//   ....[1]....
        /*0060*/ 	.word	0x000070c0


	//----- nvinfo : EIATTR_CRS_STACK_SIZE
	.align		4
.L_17:
        /*0064*/ 	.byte	0x04, 0x1e
        /*0066*/ 	.short	(.L_19 - .L_18)
.L_18:
        /*0068*/ 	.word	0x00000000


	//----- nvinfo : EIATTR_CBANK_PARAM_SIZE
	.align		4
.L_19:
        /*006c*/ 	.byte	0x03, 0x19
        /*006e*/ 	.short	0x0018


	//----- nvinfo : EIATTR_PARAM_CBANK
	.align		4
        /*0070*/ 	.byte	0x04, 0x0a
        /*0072*/ 	.short	(.L_21 - .L_20)
	.align		4
.L_20:
        /*0074*/ 	.word	index@(.nv.constant0._Z19game_of_life_kernelPKmPmii)
        /*0078*/ 	.short	0x0380
        /*007a*/ 	.short	0x0018


	//----- nvinfo : EIATTR_SW_WAR
	.align		4
.L_21:
        /*007c*/ 	.byte	0x04, 0x36
        /*007e*/ 	.short	(.L_23 - .L_22)
.L_22:
        /*0080*/ 	.word	0x00000008
.L_23:


//--------------------- .nv.callgraph             --------------------------
	.section	.nv.callgraph,"",@"SHT_CUDA_CALLGRAPH"
	.align	4
	.sectionentsize	8
	.align		4
        /*0000*/ 	.word	0x00000000
	.align		4
        /*0004*/ 	.word	0xffffffff
	.align		4
        /*0008*/ 	.word	0x00000000
	.align		4
        /*000c*/ 	.word	0xfffffffe
	.align		4
        /*0010*/ 	.word	0x00000000
	.align		4
        /*0014*/ 	.word	0xfffffffd
	.align		4
        /*0018*/ 	.word	0x00000000
	.align		4
        /*001c*/ 	.word	0xfffffffc


//--------------------- .text._Z19game_of_life_kernelPKmPmii --------------------------
	.section	.text._Z19game_of_life_kernelPKmPmii,"ax",@progbits
	.align	128
        .global         _Z19game_of_life_kernelPKmPmii
        .type           _Z19game_of_life_kernelPKmPmii,@function
        .size           _Z19game_of_life_kernelPKmPmii,(.L_x_5 - _Z19game_of_life_kernelPKmPmii)
        .other          _Z19game_of_life_kernelPKmPmii,@"STO_CUDA_ENTRY STV_DEFAULT"
_Z19game_of_life_kernelPKmPmii:
.text._Z19game_of_life_kernelPKmPmii:
[----:B------:R-:W-:Y:S01]  /*0000*/  LDC R1, c[0x0][0x37c] ;  /* 0x0000df00ff017b82 */ /* 0x000fe20000000800 */
[----:B------:R-:W0:Y:S07]  /*0010*/  S2R R5, SR_TID.X ;  /* 0x0000000000057919 */ /* 0x000e2e0000002100 */
[----:B------:R-:W0:Y:S08]  /*0020*/  S2UR UR4, SR_CTAID.X ;  /* 0x00000000000479c3 */ /* 0x000e300000002500 */
[----:B------:R-:W0:Y:S08]  /*0030*/  LDC R0, c[0x0][0x360] ;  /* 0x0000d800ff007b82 */ /* 0x000e300000000800 */
[----:B------:R-:W1:Y:S01]  /*0040*/  LDC.64 R2, c[0x0][0x390] ;  /* 0x0000e400ff027b82 */ /* 0x000e620000000a00 */
[----:B0-----:R-:W-:-:S02]  /*0050*/  IMAD R0, R0, UR4, R5 ;  /* 0x0000000400007c24 */ /* 0x001fc4000f8e0205 */
[----:B-1----:R-:W-:-:S05]  /*0060*/  IMAD R5, R3, R2, RZ ;  /* 0x0000000203057224 */ /* 0x002fca00078e02ff */
[----:B------:R-:W-:-:S13]  /*0070*/  ISETP.GE.AND P0, PT, R0, R5, PT ;  /* 0x000000050000720c */ /* 0x000fda0003f06270 */
[----:B------:R-:W-:Y:S05]  /*0080*/  @P0 EXIT ;  /* 0x000000000000094d */ /* 0x000fea0003800000 */
[----:B------:R-:W-:Y:S01]  /*0090*/  IABS R7, R3 ;  /* 0x0000000300077213 */ /* 0x000fe20000000000 */
[----:B------:R-:W0:Y:S01]  /*00a0*/  LDC.64 R10, c[0x0][0x380] ;  /* 0x0000e000ff0a7b82 */ /* 0x000e220000000a00 */
[----:B------:R-:W1:Y:S01]  /*00b0*/  LDCU.64 UR34, c[0x0][0x358] ;  /* 0x00006b00ff2277ac */ /* 0x000e620008000a00 */
[----:B------:R-:W-:Y:S01]  /*00c0*/  BSSY.RECONVERGENT B0, `(.L_x_0) ;  /* 0x000002f000007945 */ /* 0x000fe20003800200 */
[----:B------:R-:W2:Y:S01]  /*00d0*/  I2F.RP R6, R7 ;  /* 0x0000000700067306 */ /* 0x000ea20000209400 */
[----:B------:R-:W-:Y:S02]  /*00e0*/  IMAD.MOV.U32 R41, RZ, RZ, RZ ;  /* 0x000000ffff297224 */ /* 0x000fe400078e00ff */
[----:B------:R-:W-:Y:S02]  /*00f0*/  IMAD.MOV.U32 R13, RZ, RZ, RZ ;  /* 0x000000ffff0d7224 */ /* 0x000fe400078e00ff */
[----:B------:R-:W-:Y:S02]  /*0100*/  VIADD R14, R3, 0xffffffff ;  /* 0xffffffff030e7836 */ /* 0x000fe40000000000 */
[----:B------:R-:W-:Y:S01]  /*0110*/  IMAD.MOV.U32 R28, RZ, RZ, RZ ;  /* 0x000000ffff1c7224 */ /* 0x000fe200078e00ff */
[----:B--2---:R-:W2:Y:S02]  /*0120*/  MUFU.RCP R6, R6 ;  /* 0x0000000600067308 */ /* 0x004ea40000001000 */
[----:B--2---:R-:W-:-:S06]  /*0130*/  VIADD R4, R6, 0xffffffe ;  /* 0x0ffffffe06047836 */ /* 0x004fcc0000000000 */
[----:B------:R2:W3:Y:S02]  /*0140*/  F2I.FTZ.U32.TRUNC.NTZ R5, R4 ;  /* 0x0000000400057305 */ /* 0x0004e4000021f000 */
[----:B--2---:R-:W-:Y:S02]  /*0150*/  IMAD.MOV.U32 R4, RZ, RZ, RZ ;  /* 0x000000ffff047224 */ /* 0x004fe400078e00ff */
[----:B---3--:R-:W-:-:S04]  /*0160*/  IMAD.MOV R8, RZ, RZ, -R5 ;  /* 0x000000ffff087224 */ /* 0x008fc800078e0a05 */
[----:B------:R-:W-:Y:S01]  /*0170*/  IMAD R9, R8, R7, RZ ;  /* 0x0000000708097224 */ /* 0x000fe200078e02ff */
[----:B------:R-:W-:-:S03]  /*0180*/  IABS R8, R0 ;  /* 0x0000000000087213 */ /* 0x000fc60000000000 */
[----:B------:R-:W-:Y:S01]  /*0190*/  IMAD.HI.U32 R5, R5, R9, R4 ;  /* 0x0000000905057227 */ /* 0x000fe200078e0004 */
[----:B------:R-:W-:-:S04]  /*01a0*/  LOP3.LUT R4, R0, R3, RZ, 0x3c, !PT ;  /* 0x0000000300047212 */ /* 0x000fc800078e3cff */
[----:B------:R-:W-:Y:S01]  /*01b0*/  ISETP.GE.AND P2, PT, R4, RZ, PT ;  /* 0x000000ff0400720c */ /* 0x000fe20003f46270 */
[----:B------:R-:W-:-:S04]  /*01c0*/  IMAD.HI.U32 R5, R5, R8, RZ ;  /* 0x0000000805057227 */ /* 0x000fc800078e00ff */
[----:B------:R-:W-:-:S04]  /*01d0*/  IMAD.MOV R6, RZ, RZ, -R5 ;  /* 0x000000ffff067224 */ /* 0x000fc800078e0a05 */
[----:B------:R-:W-:Y:S01]  /*01e0*/  IMAD R6, R7, R6, R8 ;  /* 0x0000000607067224 */ /* 0x000fe200078e0208 */
[----:B------:R-:W-:-:S04]  /*01f0*/  CS2R R8, SRZ ;  /* 0x0000000000087805 */ /* 0x000fc8000001ff00 */
[----:B------:R-:W-:-:S13]  /*0200*/  ISETP.GT.U32.AND P1, PT, R7, R6, PT ;  /* 0x000000060700720c */ /* 0x000fda0003f24070 */
[----:B------:R-:W-:Y:S02]  /*0210*/  @!P1 IMAD.IADD R6, R6, 0x1, -R7 ;  /* 0x0000000106069824 */ /* 0x000fe400078e0a07 */
[----:B------:R-:W-:Y:S01]  /*0220*/  @!P1 VIADD R5, R5, 0x1 ;  /* 0x0000000105059836 */ /* 0x000fe20000000000 */
[----:B------:R-:W-:Y:S02]  /*0230*/  ISETP.NE.AND P1, PT, R3, RZ, PT ;  /* 0x000000ff0300720c */ /* 0x000fe40003f25270 */
[----:B------:R-:W-:-:S13]  /*0240*/  ISETP.GE.U32.AND P0, PT, R6, R7, PT ;  /* 0x000000070600720c */ /* 0x000fda0003f06070 */
[----:B------:R-:W-:-:S04]  /*0250*/  @P0 VIADD R5, R5, 0x1 ;  /* 0x0000000105050836 */ /* 0x000fc80000000000 */
[----:B------:R-:W-:-:S04]  /*0260*/  IMAD.MOV.U32 R12, RZ, RZ, R5 ;  /* 0x000000ffff0c7224 */ /* 0x000fc800078e0005 */
[----:B------:R-:W-:Y:S01]  /*0270*/  @!P2 IMAD.MOV R12, RZ, RZ, -R12 ;  /* 0x000000ffff0ca224 */ /* 0x000fe200078e0a0c */
[----:B------:R-:W-:-:S04]  /*0280*/  @!P1 LOP3.LUT R12, RZ, R3, RZ, 0x33, !PT ;  /* 0x00000003ff0c9212 */ /* 0x000fc800078e33ff */
[C---:B------:R-:W-:Y:S01]  /*0290*/  ISETP.GE.AND P0, PT, R12.reuse, 0x1, PT ;  /* 0x000000010c00780c */ /* 0x040fe20003f06270 */
[----:B------:R-:W-:Y:S02]  /*02a0*/  VIADD R5, R12, 0x1 ;  /* 0x000000010c057836 */ /* 0x000fe40000000000 */
[----:B------:R-:W-:-:S03]  /*02b0*/  IMAD.MOV R4, RZ, RZ, -R12 ;  /* 0x000000ffff047224 */ /* 0x000fc600078e0a0c */
[----:B------:R-:W-:Y:S01]  /*02c0*/  ISETP.GE.AND P4, PT, R5, R2, PT ;  /* 0x000000020500720c */ /* 0x000fe20003f86270 */
[----:B------:R-:W-:Y:S02]  /*02d0*/  IMAD R15, R3, R4, R0 ;  /* 0x00000004030f7224 */ /* 0x000fe400078e0200 */
[----:B------:R-:W-:-:S04]  /*02e0*/  IMAD.MOV.U32 R0, RZ, RZ, RZ ;  /* 0x000000ffff007224 */ /* 0x000fc800078e00ff */
[----:B01----:R-:W-:Y:S06]  /*02f0*/  @!P0 BRA `(.L_x_1) ;  /* 0x00000000002c8947 */ /* 0x003fec0003800000 */
[----:B------:R-:W0:Y:S01]  /*0300*/  LDC.64 R4, c[0x0][0x380] ;  /* 0x0000e000ff047b82 */ /* 0x000e220000000a00 */
[----:B------:R-:W-:Y:S01]  /*0310*/  VIADD R6, R3, 0xffffffff ;  /* 0xffffffff03067836 */ /* 0x000fe20000000000 */
[----:B------:R-:W-:Y:S01]  /*0320*/  ISETP.GE.AND P0, PT, R15, 0x1, PT ;  /* 0x000000010f00780c */ /* 0x000fe20003f06270 */
[----:B------:R-:W-:-:S03]  /*0330*/  VIADD R2, R12, 0xffffffff ;  /* 0xffffffff0c027836 */ /* 0x000fc60000000000 */
[----:B------:R-:W-:Y:S01]  /*0340*/  ISETP.GE.AND P1, PT, R15, R6, PT ;  /* 0x000000060f00720c */ /* 0x000fe20003f26270 */
[----:B------:R-:W-:-:S04]  /*0350*/  IMAD R7, R2, R3, R15 ;  /* 0x0000000302077224 */ /* 0x000fc800078e020f */
[----:B0-----:R-:W-:-:S08]  /*0360*/  IMAD.WIDE R4, R7, 0x8, R4 ;  /* 0x0000000807047825 */ /* 0x001fd000078e0204 */
[----:B------:R-:W2:Y:S04]  /*0370*/  @!P1 LDG.E.CONSTANT R2, desc[UR34][R4.64+0x8] ;  /* 0x0000082204029981 */ /* 0x000ea8000c1e9900 */
[----:B------:R0:W5:Y:S04]  /*0380*/  @P0 LDG.E.CONSTANT R13, desc[UR34][R4.64+-0x4] ;  /* 0xfffffc22040d0981 */ /* 0x000168000c1e9900 */
[----:B------:R0:W5:Y:S02]  /*0390*/  LDG.E.64.CONSTANT R8, desc[UR34][R4.64] ;  /* 0x0000002204087981 */ /* 0x000164000c1e9b00 */
[----:B0-2---:R-:W-:-:S07]  /*03a0*/  @!P1 IMAD.U32 R41, R2, -0x80000000, RZ ;  /* 0x8000000002299824 */ /* 0x005fce00078e00ff */
.L_x_1:
[----:B------:R-:W-:Y:S05]  /*03b0*/  BSYNC.RECONVERGENT B0 ;  /* 0x0000000000007941 */ /* 0x000fea0003800200 */
.L_x_0:
[----:B------:R-:W-:Y:S01]  /*03c0*/  IMAD R4, R12, R3, R15 ;  /* 0x000000030c047224 */ /* 0x000fe200078e020f */
[----:B------:R-:W-:Y:S01]  /*03d0*/  UMOV UR33, URZ ;  /* 0x000000ff00217c82 */ /* 0x000fe20008000000 */
[----:B------:R-:W-:Y:S01]  /*03e0*/  BSSY.RECONVERGENT B0, `(.L_x_2) ;  /* 0x000000b000007945 */ /* 0x000fe20003800200 */
[----:B------:R-:W-:Y:S02]  /*03f0*/  CS2R R6, SRZ ;  /* 0x0000000000067805 */ /* 0x000fe4000001ff00 */
[C---:B------:R-:W-:Y:S01]  /*0400*/  ISETP.GE.AND P3, PT, R15.reuse, 0x1, PT ;  /* 0x000000010f00780c */ /* 0x040fe20003f66270 */
[----:B------:R-:W-:Y:S01]  /*0410*/  IMAD.WIDE R10, R4, 0x8, R10 ;  /* 0x00000008040a7825 */ /* 0x000fe200078e020a */
[----:B------:R-:W-:Y:S01]  /*0420*/  ISETP.GE.AND P2, PT, R15, R14, PT ;  /* 0x0000000e0f00720c */ /* 0x000fe20003f46270 */
[----:B------:R-:W-:-:S12]  /*0430*/  @P4 BRA `(.L_x_3) ;  /* 0x0000000000144947 */ /* 0x000fd80003800000 */
[----:B------:R-:W-:-:S05]  /*0440*/  IMAD.WIDE R2, R3, 0x8, R10 ;  /* 0x0000000803027825 */ /* 0x000fca00078e020a */
[----:B------:R-:W2:Y:S04]  /*0450*/  @!P2 LDG.E.CONSTANT R5, desc[UR34][R2.64+0x8] ;  /* 0x000008220205a981 */ /* 0x000ea8000c1e9900 */
[----:B------:R0:W5:Y:S04]  /*0460*/  @P3 LDG.E.CONSTANT R28, desc[UR34][R2.64+-0x4] ;  /* 0xfffffc22021c3981 */ /* 0x000168000c1e9900 */
[----:B------:R0:W5:Y:S02]  /*0470*/  LDG.E.64.CONSTANT R6, desc[UR34][R2.64] ;  /* 0x0000002202067981 */ /* 0x000164000c1e9b00 */
[----:B0-2---:R-:W-:-:S07]  /*0480*/  @!P2 IMAD.U32 R0, R5, -0x80000000, RZ ;  /* 0x800000000500a824 */ /* 0x005fce00078e00ff */
.L_x_3:
[----:B------:R-:W-:Y:S05]  /*0490*/  BSYNC.RECONVERGENT B0 ;  /* 0x0000000000007941 */ /* 0x000fea0003800200 */
.L_x_2:
[--C-:B-----5:R-:W-:Y:S01]  /*04a0*/  SHF.R.U32.HI R2, RZ, 0x7, R9.reuse ;  /* 0x00000007ff027819 */ /* 0x120fe20000011609 */
[C---:B------:R-:W-:Y:S01]  /*04b0*/  IMAD.SHL.U32 R52, R8.reuse, 0x8, RZ ;  /* 0x0000000808347824 */ /* 0x040fe200078e00ff */
[--C-:B------:R-:W-:Y:S01]  /*04c0*/  SHF.R.U32.HI R25, RZ, 0x4, R9.reuse ;  /* 0x00000004ff197819 */ /* 0x100fe20000011609 */
[----:B------:R-:W-:Y:S01]  /*04d0*/  IMAD.SHL.U32 R43, R8, 0x40, RZ ;  /* 0x00000040082b7824 */ /* 0x000fe200078e00ff */
[----:B------:R-:W-:Y:S01]  /*04e0*/  LOP3.LUT R2, R2, 0x1, RZ, 0xc0, !PT ;  /* 0x0000000102027812 */ /* 0x000fe200078ec0ff */
[C---:B------:R-:W-:Y:S01]  /*04f0*/  IMAD.SHL.U32 R42, R8.reuse, 0x10, RZ ;  /* 0x00000010082a7824 */ /* 0x040fe200078e00ff */
[C---:B------:R-:W-:Y:S01]  /*0500*/  SHF.R.U64 R17, R8.reuse, 0x1c, R9 ;  /* 0x0000001c08117819 */ /* 0x040fe20000001209 */
[----:B------:R-:W-:Y:S01]  /*0510*/  IMAD.SHL.U32 R21, R8, 0x80, RZ ;  /* 0x0000008008157824 */ /* 0x000fe200078e00ff */
[----:B------:R-:W-:Y:S01]  /*0520*/  LOP3.LUT R25, R2, 0x10, R25, 0xf8, !PT ;  /* 0x0000001002197812 */ /* 0x000fe200078ef819 */
[C---:B------:R-:W-:Y:S01]  /*0530*/  IMAD.SHL.U32 R24, R8.reuse, 0x400, RZ ;  /* 0x0000040008187824 */ /* 0x040fe200078e00ff */
[C-C-:B------:R-:W-:Y:S01]  /*0540*/  SHF.R.U64 R2, R8.reuse, 0x1f, R9.reuse ;  /* 0x0000001f08027819 */ /* 0x140fe20000001209 */
[C---:B------:R-:W-:Y:S01]  /*0550*/  IMAD.SHL.U32 R33, R8.reuse, 0x2000, RZ ;  /* 0x0000200008217824 */ /* 0x040fe200078e00ff */
[C---:B------:R-:W-:Y:S01]  /*0560*/  SHF.L.U64.HI R35, R8.reuse, 0x19, R9 ;  /* 0x0000001908237819 */ /* 0x040fe20000010209 */
[----:B------:R-:W-:Y:S01]  /*0570*/  IMAD.SHL.U32 R36, R8, 0x4, RZ ;  /* 0x0000000408247824 */ /* 0x000fe200078e00ff */
[----:B------:R-:W-:Y:S01]  /*0580*/  LOP3.LUT R2, R2, 0x1, RZ, 0xc0, !PT ;  /* 0x0000000102027812 */ /* 0x000fe200078ec0ff */
[----:B------:R-:W-:Y:S01]  /*0590*/  IMAD.SHL.U32 R49, R8, 0x800, RZ ;  /* 0x0000080008317824 */ /* 0x000fe200078e00ff */
[----:B------:R-:W-:-:S02]  /*05a0*/  ISETP.GE.AND P5, PT, R15, R14, PT ;  /* 0x0000000e0f00720c */ /* 0x000fc40003fa6270 */
[----:B------:R-:W-:Y:S02]  /*05b0*/  LOP3.LUT R17, R2, 0x10, R17, 0xf8, !PT ;  /* 0x0000001002117812 */ /* 0x000fe400078ef811 */
[--C-:B------:R-:W-:Y:S02]  /*05c0*/  SHF.R.U32.HI R2, RZ, 0x17, R9.reuse ;  /* 0x00000017ff027819 */ /* 0x100fe40000011609 */
[----:B------:R-:W-:Y:S02]  /*05d0*/  ISETP.GT.AND P4, PT, R15, RZ, PT ;  /* 0x000000ff0f00720c */ /* 0x000fe40003f84270 */
[--C-:B------:R-:W-:Y:S02]  /*05e0*/  SHF.R.U32.HI R23, RZ, 0x14, R9.reuse ;  /* 0x00000014ff177819 */ /* 0x100fe40000011609 */
[----:B------:R-:W-:Y:S02]  /*05f0*/  LOP3.LUT R2, R2, 0x1, RZ, 0xc0, !PT ;  /* 0x0000000102027812 */ /* 0x000fe400078ec0ff */
[----:B------:R-:W-:-:S02]  /*0600*/  SHF.L.U64.HI R32, R8, 0x1c, R9 ;  /* 0x0000001c08207819 */ /* 0x000fc40000010209 */
[----:B------:R-:W-:Y:S02]  /*0610*/  LOP3.LUT R15, R35, 0x1, RZ, 0xc0, !PT ;  /* 0x00000001230f7812 */ /* 0x000fe400078ec0ff */
[----:B------:R-:W-:Y:S02]  /*0620*/  LOP3.LUT R23, R2, 0x10, R23, 0xf8, !PT ;  /* 0x0000001002177812 */ /* 0x000fe400078ef817 */
[C-C-:B------:R-:W-:Y:S02]  /*0630*/  SHF.R.U64 R12, R8.reuse, 0xf, R9.reuse ;  /* 0x0000000f080c7819 */ /* 0x140fe40000001209 */
[----:B------:R-:W-:Y:S02]  /*0640*/  LOP3.LUT R2, R15, 0x10, R32, 0xf8, !PT ;  /* 0x000000100f027812 */ /* 0x000fe400078ef820 */
[C---:B------:R-:W-:Y:S02]  /*0650*/  SHF.L.U64.HI R5, R8.reuse, 0x1f, R9 ;  /* 0x0000001f08057819 */ /* 0x040fe40000010209 */
[----:B------:R-:W-:-:S02]  /*0660*/  LOP3.LUT R15, R8, 0x1, RZ, 0xc0, !PT ;  /* 0x00000001080f7812 */ /* 0x000fc400078ec0ff */
[----:B------:R-:W-:Y:S02]  /*0670*/  SHF.R.U64 R19, R8, 0xc, R9 ;  /* 0x0000000c08137819 */ /* 0x000fe40000001209 */
[----:B------:R-:W-:Y:S02]  /*0680*/  LOP3.LUT R12, R12, 0x1, RZ, 0xc0, !PT ;  /* 0x000000010c0c7812 */ /* 0x000fe400078ec0ff */
[----:B------:R-:W-:Y:S02]  /*0690*/  LOP3.LUT R5, R2, 0x100, R5, 0xf8, !PT ;  /* 0x0000010002057812 */ /* 0x000fe400078ef805 */
[----:B------:R-:W-:Y:S01]  /*06a0*/  LOP3.LUT R22, R15, 0x10, R52, 0xf8, !PT ;  /* 0x000000100f167812 */ /* 0x000fe200078ef834 */
[C---:B------:R-:W-:Y:S01]  /*06b0*/  IMAD.SHL.U32 R15, R8.reuse, 0x200, RZ ;  /* 0x00000200080f7824 */ /* 0x040fe200078e00ff */
[----:B------:R-:W-:Y:S02]  /*06c0*/  SHF.L.U64.HI R2, R8, 0x9, R9 ;  /* 0x0000000908027819 */ /* 0x000fe40000010209 */
[----:B------:R-:W-:-:S02]  /*06d0*/  LOP3.LUT R19, R12, 0x10, R19, 0xf8, !PT ;  /* 0x000000100c137812 */ /* 0x000fc400078ef813 */
[--C-:B------:R-:W-:Y:S02]  /*06e0*/  SHF.R.U32.HI R12, RZ, 0xf, R9.reuse ;  /* 0x0000000fff0c7819 */ /* 0x100fe40000011609 */
[----:B------:R-:W-:Y:S02]  /*06f0*/  SHF.R.U64 R20, R8, 0x9, R9 ;  /* 0x0000000908147819 */ /* 0x000fe40000001209 */
[----:B------:R-:W-:Y:S02]  /*0700*/  LOP3.LUT R22, R22, 0x100, R43, 0xf8, !PT ;  /* 0x0000010016167812 */ /* 0x000fe400078ef82b */
[----:B------:R-:W-:Y:S02]  /*0710*/  SHF.L.U64.HI R27, R8, 0xc, R9 ;  /* 0x0000000c081b7819 */ /* 0x000fe40000010209 */
[----:B------:R-:W-:Y:S02]  /*0720*/  LOP3.LUT R2, R2, 0x1, RZ, 0xc0, !PT ;  /* 0x0000000102027812 */ /* 0x000fe400078ec0ff */
[----:B------:R-:W-:-:S02]  /*0730*/  LOP3.LUT R14, R42, 0x10, RZ, 0xc0, !PT ;  /* 0x000000102a0e7812 */ /* 0x000fc400078ec0ff */
[----:B------:R-:W-:Y:S02]  /*0740*/  SHF.R.U32.HI R3, RZ, 0xc, R9 ;  /* 0x0000000cff037819 */ /* 0x000fe40000011609 */
[----:B------:R-:W-:Y:S02]  /*0750*/  LOP3.LUT R12, R12, 0x1, RZ, 0xc0, !PT ;  /* 0x000000010c0c7812 */ /* 0x000fe400078ec0ff */
[----:B------:R-:W-:Y:S02]  /*0760*/  LOP3.LUT R20, R19, 0x100, R20, 0xf8, !PT ;  /* 0x0000010013147812 */ /* 0x000fe400078ef814 */
[----:B------:R-:W-:Y:S02]  /*0770*/  LOP3.LUT R22, R22, 0x1000, R15, 0xf8, !PT ;  /* 0x0000100016167812 */ /* 0x000fe400078ef80f */
[----:B------:R-:W-:Y:S02]  /*0780*/  LOP3.LUT R19, R2, 0x10, R27, 0xf8, !PT ;  /* 0x0000001002137812 */ /* 0x000fe400078ef81b */
[----:B------:R-:W-:-:S02]  /*0790*/  SHF.R.U64 R26, R8, 0x1d, R9 ;  /* 0x0000001d081a7819 */ /* 0x000fc40000001209 */
[----:B------:R-:W-:Y:S02]  /*07a0*/  LOP3.LUT R15, R9, 0x1, RZ, 0xc0, !PT ;  /* 0x00000001090f7812 */ /* 0x000fe400078ec0ff */
[----:B------:R-:W-:Y:S02]  /*07b0*/  LOP3.LUT R21, R14, 0x100, R21, 0xf8, !PT ;  /* 0x000001000e157812 */ /* 0x000fe400078ef815 */
[----:B------:R-:W-:Y:S02]  /*07c0*/  SHF.R.U64 R2, R8, 0x19, R9 ;  /* 0x0000001908027819 */ /* 0x000fe40000001209 */
[----:B------:R-:W-:Y:S02]  /*07d0*/  LOP3.LUT R3, R12, 0x10, R3, 0xf8, !PT ;  /* 0x000000100c037812 */ /* 0x000fe400078ef803 */
[----:B------:R-:W-:Y:S02]  /*07e0*/  LOP3.LUT R12, R15, 0x10, R26, 0xf8, !PT ;  /* 0x000000100f0c7812 */ /* 0x000fe400078ef81a */
[----:B------:R-:W-:-:S02]  /*07f0*/  LOP3.LUT R24, R21, 0x1000, R24, 0xf8, !PT ;  /* 0x0000100015187812 */ /* 0x000fc400078ef818 */
[C-C-:B------:R-:W-:Y:S02]  /*0800*/  SHF.L.U64.HI R16, R8.reuse, 0xf, R9.reuse ;  /* 0x0000000f08107819 */ /* 0x140fe40000010209 */
[----:B------:R-:W-:Y:S02]  /*0810*/  LOP3.LUT R15, R17, 0x100, R2, 0xf8, !PT ;  /* 0x00000100110f7812 */ /* 0x000fe400078ef802 */
[--C-:B------:R-:W-:Y:S02]  /*0820*/  SHF.R.U32.HI R14, RZ, 0x9, R9.reuse ;  /* 0x00000009ff0e7819 */ /* 0x100fe40000011609 */
[----:B------:R-:W-:Y:S02]  /*0830*/  SHF.R.U64 R45, R8, 0x1a, R9 ;  /* 0x0000001a082d7819 */ /* 0x000fe40000001209 */
[----:B------:R-:W-:Y:S02]  /*0840*/  SHF.R.U64 R21, R6, 0x1d, R7 ;  /* 0x0000001d06157819 */ /* 0x000fe40000001207 */
[----:B------:R-:W-:-:S02]  /*0850*/  LOP3.LUT R2, R7, 0x1, RZ, 0xc0, !PT ;  /* 0x0000000107027812 */ /* 0x000fc400078ec0ff */
[----:B------:R-:W-:Y:S02]  /*0860*/  LOP3.LUT R16, R19, 0x100, R16, 0xf8, !PT ;  /* 0x0000010013107812 */ /* 0x000fe400078ef810 */
[----:B------:R-:W-:Y:S02]  /*0870*/  LOP3.LUT R3, R3, 0x100, R14, 0xf8, !PT ;  /* 0x0000010003037812 */ /* 0x000fe400078ef80e */
[----:B------:R-:W-:Y:S02]  /*0880*/  SHF.R.U64 R17, R8, 0x17, R9 ;  /* 0x0000001708117819 */ /* 0x000fe40000001209 */
[----:B------:R-:W-:Y:S02]  /*0890*/  LOP3.LUT R12, R12, 0x100, R45, 0xf8, !PT ;  /* 0x000001000c0c7812 */ /* 0x000fe400078ef82d */
[----:B------:R-:W-:Y:S02]  /*08a0*/  SHF.R.U64 R14, R6, 0x1a, R7 ;  /* 0x0000001a060e7819 */ /* 0x000fe40000001207 */
[----:B------:R-:W-:-:S02]  /*08b0*/  LOP3.LUT R19, R2, 0x10, R21, 0xf8, !PT ;  /* 0x0000001002137812 */ /* 0x000fc400078ef815 */
[--C-:B------:R-:W-:Y:S02]  /*08c0*/  SHF.R.U32.HI R30, RZ, 0x11, R9.reuse ;  /* 0x00000011ff1e7819 */ /* 0x100fe40000011609 */
[----:B------:R-:W-:Y:S02]  /*08d0*/  SHF.L.U64.HI R2, R8, 0x8, R9 ;  /* 0x0000000808027819 */ /* 0x000fe40000010209 */
[----:B------:R-:W-:Y:S02]  /*08e0*/  LOP3.LUT R12, R12, 0x1000, R17, 0xf8, !PT ;  /* 0x000010000c0c7812 */ /* 0x000fe400078ef811 */
[----:B------:R-:W-:Y:S02]  /*08f0*/  SHF.R.U64 R18, R6, 0x17, R7 ;  /* 0x0000001706127819 */ /* 0x000fe40000001207 */
[----:B------:R-:W-:Y:S02]  /*0900*/  LOP3.LUT R19, R19, 0x100, R14, 0xf8, !PT ;  /* 0x0000010013137812 */ /* 0x000fe400078ef80e */
[----:B------:R-:W-:-:S02]  /*0910*/  LOP3.LUT R23, R23, 0x100, R30, 0xf8, !PT ;  /* 0x0000010017177812 */ /* 0x000fc400078ef81e */
[--C-:B------:R-:W-:Y:S02]  /*0920*/  SHF.L.U64.HI R17, R8, 0xb, R9.reuse ;  /* 0x0000000b08117819 */ /* 0x100fe40000010209 */
[----:B------:R-:W-:Y:S02]  /*0930*/  LOP3.LUT R30, R2, 0x1, RZ, 0xc0, !PT ;  /* 0x00000001021e7812 */ /* 0x000fe400078ec0ff */
[----:B------:R-:W-:Y:S02]  /*0940*/  LOP3.LUT R19, R19, 0x1000, R18, 0xf8, !PT ;  /* 0x0000100013137812 */ /* 0x000fe400078ef812 */
[--C-:B------:R-:W-:Y:S02]  /*0950*/  SHF.R.U32.HI R40, RZ, 0x1, R9.reuse ;  /* 0x00000001ff287819 */ /* 0x100fe40000011609 */
[----:B------:R-:W-:Y:S02]  /*0960*/  SHF.L.U64.HI R18, R8, 0xe, R9 ;  /* 0x0000000e08127819 */ /* 0x000fe40000010209 */
[----:B------:R-:W-:-:S02]  /*0970*/  LOP3.LUT R29, R30, 0x10, R17, 0xf8, !PT ;  /* 0x000000101e1d7812 */ /* 0x000fc400078ef811 */
[----:B------:R-:W-:Y:S02]  /*0980*/  LOP3.LUT R34, R25, 0x100, R40, 0xf8, !PT ;  /* 0x0000010019227812 */ /* 0x000fe400078ef828 */
[C-C-:B------:R-:W-:Y:S02]  /*0990*/  SHF.L.U64.HI R30, R8.reuse, 0x11, R9.reuse ;  /* 0x00000011081e7819 */ /* 0x140fe40000010209 */
[----:B------:R-:W-:Y:S02]  /*09a0*/  LOP3.LUT R25, R29, 0x100, R18, 0xf8, !PT ;  /* 0x000001001d197812 */ /* 0x000fe400078ef812 */
[C-C-:B------:R-:W-:Y:S02]  /*09b0*/  SHF.L.U64.HI R31, R8.reuse, 0x2, R9.reuse ;  /* 0x00000002081f7819 */ /* 0x140fe40000010209 */
[----:B------:R-:W-:Y:S02]  /*09c0*/  LOP3.LUT R30, R25, 0x1000, R30, 0xf8, !PT ;  /* 0x00001000191e7812 */ /* 0x000fe400078ef81e */
[----:B------:R-:W-:-:S02]  /*09d0*/  SHF.R.U64 R25, R8, 0x10, R9 ;  /* 0x0000001008197819 */ /* 0x000fc40000001209 */
[----:B------:R-:W-:Y:S01]  /*09e0*/  LOP3.LUT R29, R34, 0x1000, R31, 0xf8, !PT ;  /* 0x00001000221d7812 */ /* 0x000fe200078ef81f */
[----:B------:R-:W-:Y:S01]  /*09f0*/  IMAD.SHL.U32 R31, R8, 0x1000, RZ ;  /* 0x00001000081f7824 */ /* 0x000fe200078e00ff */
[----:B------:R-:W-:Y:S02]  /*0a00*/  LOP3.LUT R24, R24, 0x10000, R33, 0xf8, !PT ;  /* 0x0001000018187812 */ /* 0x000fe400078ef821 */
[C-C-:B------:R-:W-:Y:S02]  /*0a10*/  SHF.R.U64 R48, R8.reuse, 0xd, R9.reuse ;  /* 0x0000000d08307819 */ /* 0x140fe40000001209 */
[----:B------:R-:W-:Y:S02]  /*0a20*/  LOP3.LUT R33, R25, 0x1, RZ, 0xc0, !PT ;  /* 0x0000000119217812 */ /* 0x000fe400078ec0ff */
[----:B------:R-:W-:Y:S02]  /*0a30*/  SHF.R.U64 R37, R8, 0x6, R9 ;  /* 0x0000000608257819 */ /* 0x000fe40000001209 */
[----:B------:R-:W-:-:S02]  /*0a40*/  LOP3.LUT R22, R22, 0x10000, R31, 0xf8, !PT ;  /* 0x0001000016167812 */ /* 0x000fc400078ef81f */
[C-C-:B------:R-:W-:Y:S02]  /*0a50*/  SHF.R.U64 R31, R8.reuse, 0xa, R9.reuse ;  /* 0x0000000a081f7819 */ /* 0x140fe40000001209 */
[----:B------:R-:W-:Y:S02]  /*0a60*/  LOP3.LUT R34, R33, 0x10, R48, 0xf8, !PT ;  /* 0x0000001021227812 */ /* 0x000fe400078ef830 */
[----:B------:R-:W-:Y:S02]  /*0a70*/  SHF.L.U64.HI R33, R8, 0x12, R9 ;  /* 0x0000001208217819 */ /* 0x000fe40000010209 */
[----:B------:R-:W-:Y:S02]  /*0a80*/  LOP3.LUT R20, R20, 0x1000, R37, 0xf8, !PT ;  /* 0x0000100014147812 */ /* 0x000fe400078ef825 */
[----:B------:R-:W-:Y:S02]  /*0a90*/  SHF.R.U64 R38, R8, 0x16, R9 ;  /* 0x0000001608267819 */ /* 0x000fe40000001209 */
[----:B------:R-:W-:-:S02]  /*0aa0*/  LOP3.LUT R5, R5, 0x1000, R36, 0xf8, !PT ;  /* 0x0000100005057812 */ /* 0x000fc400078ef824 */
[----:B------:R-:W-:Y:S02]  /*0ab0*/  LOP3.LUT R37, R34, 0x100, R31, 0xf8, !PT ;  /* 0x0000010022257812 */ /* 0x000fe400078ef81f */
[----:B------:R-:W-:Y:S02]  /*0ac0*/  SHF.R.U64 R36, R8, 0x7, R9 ;  /* 0x0000000708247819 */ /* 0x000fe40000001209 */
[----:B------:R-:W-:Y:S02]  /*0ad0*/  LOP3.LUT R34, R16, 0x1000, R33, 0xf8, !PT ;  /* 0x0000100010227812 */ /* 0x000fe400078ef821 */
[----:B------:R-:W-:Y:S02]  /*0ae0*/  SHF.R.U64 R33, R8, 0x14, R9 ;  /* 0x0000001408217819 */ /* 0x000fe40000001209 */
[----:B------:R-:W-:Y:S02]  /*0af0*/  LOP3.LUT R16, R15, 0x1000, R38, 0xf8, !PT ;  /* 0x000010000f107812 */ /* 0x000fe400078ef826 */
[----:B------:R-:W-:-:S02]  /*0b00*/  SHF.R.U64 R38, R6, 0x14, R7 ;  /* 0x0000001406267819 */ /* 0x000fc40000001207 */
[----:B------:R-:W-:Y:S02]  /*0b10*/  LOP3.LUT R37, R37, 0x1000, R36, 0xf8, !PT ;  /* 0x0000100025257812 */ /* 0x000fe400078ef824 */
[----:B------:R-:W-:Y:S02]  /*0b20*/  LOP3.LUT R36, R12, 0x10000, R33, 0xf8, !PT ;  /* 0x000100000c247812 */ /* 0x000fe400078ef821 */
[C-C-:B------:R-:W-:Y:S02]  /*0b30*/  SHF.L.U64.HI R12, R8.reuse, 0x5, R9.reuse ;  /* 0x00000005080c7819 */ /* 0x140fe40000010209 */
[C-C-:B------:R-:W-:Y:S02]  /*0b40*/  SHF.L.U64.HI R33, R8.reuse, 0x14, R9.reuse ;  /* 0x0000001408217819 */ /* 0x140fe40000010209 */
[----:B------:R-:W-:Y:S02]  /*0b50*/  LOP3.LUT R15, R19, 0x10000, R38, 0xf8, !PT ;  /* 0x00010000130f7812 */ /* 0x000fe400078ef826 */
[----:B------:R-:W-:-:S02]  /*0b60*/  SHF.R.U64 R19, R8, 0x3, R9 ;  /* 0x0000000308137819 */ /* 0x000fc40000001209 */
[----:B------:R-:W-:Y:S02]  /*0b70*/  LOP3.LUT R29, R29, 0x10000, R12, 0xf8, !PT ;  /* 0x000100001d1d7812 */ /* 0x000fe400078ef80c */
[----:B------:R-:W-:Y:S02]  /*0b80*/  LOP3.LUT R12, R30, 0x10000, R33, 0xf8, !PT ;  /* 0x000100001e0c7812 */ /* 0x000fe400078ef821 */
[----:B------:R-:W-:Y:S02]  /*0b90*/  LOP3.LUT R33, R20, 0x10000, R19, 0xf8, !PT ;  /* 0x0001000014217812 */ /* 0x000fe400078ef813 */
[C-C-:B------:R-:W-:Y:S02]  /*0ba0*/  SHF.L.U64.HI R39, R8.reuse, 0x15, R9.reuse ;  /* 0x0000001508277819 */ /* 0x140fe40000010209 */
[C-C-:B------:R-:W-:Y:S02]  /*0bb0*/  SHF.R.U64 R19, R8.reuse, 0x13, R9.reuse ;  /* 0x0000001308137819 */ /* 0x140fe40000001209 */
[----:B------:R-:W-:-:S02]  /*0bc0*/  SHF.R.U64 R20, R8, 0x4, R9 ;  /* 0x0000000408147819 */ /* 0x000fc40000001209 */
[----:B------:R-:W-:Y:S02]  /*0bd0*/  LOP3.LUT R34, R34, 0x10000, R39, 0xf8, !PT ;  /* 0x0001000022227812 */ /* 0x000fe400078ef827 */
[----:B------:R-:W-:Y:S02]  /*0be0*/  LOP3.LUT R16, R16, 0x10000, R19, 0xf8, !PT ;  /* 0x0001000010107812 */ /* 0x000fe400078ef813 */
[----:B------:R-:W-:Y:S02]  /*0bf0*/  SHF.R.U64 R39, R8, 0x11, R9 ;  /* 0x0000001108277819 */ /* 0x000fe40000001209 */
[----:B------:R-:W-:Y:S02]  /*0c00*/  LOP3.LUT R20, R37, 0x10000, R20, 0xf8, !PT ;  /* 0x0001000025147812 */ /* 0x000fe400078ef814 */
[----:B------:R-:W-:Y:S02]  /*0c10*/  LOP3.LUT R25, R16, 0x100000, R25, 0xf8, !PT ;  /* 0x0010000010197812 */ /* 0x000fe400078ef819 */
[----:B------:R-:W-:-:S02]  /*0c20*/  SHF.R.U64 R19, R8, 0xe, R9 ;  /* 0x0000000e08137819 */ /* 0x000fc40000001209 */
[----:B------:R-:W-:Y:S02]  /*0c30*/  LOP3.LUT R44, R39, 0x1, RZ, 0xc0, !PT ;  /* 0x00000001272c7812 */ /* 0x000fe400078ec0ff */
[----:B------:R-:W-:Y:S01]  /*0c40*/  LOP3.LUT R30, R36, 0x100000, R39, 0xf8, !PT ;  /* 0x00100000241e7812 */ /* 0x000fe200078ef827 */
[----:B------:R-:W-:Y:S01]  /*0c50*/  IMAD.MOV.U32 R36, RZ, RZ, RZ ;  /* 0x000000ffff247224 */ /* 0x000fe200078e00ff */
[----:B------:R-:W-:Y:S02]  /*0c60*/  SHF.R.U64 R16, R6, 0x11, R7 ;  /* 0x0000001106107819 */ /* 0x000fe40000001207 */
[----:B------:R-:W-:Y:S02]  /*0c70*/  SHF.L.U64.HI R37, R8, 0x17, R9 ;  /* 0x0000001708257819 */ /* 0x000fe40000010209 */
[----:B------:R-:W-:Y:S02]  /*0c80*/  LOP3.LUT R2, R29, 0x100000, R2, 0xf8, !PT ;  /* 0x001000001d027812 */ /* 0x000fe400078ef802 */
[----:B------:R-:W-:-:S02]  /*0c90*/  LOP3.LUT R44, R44, 0x10, R19, 0xf8, !PT ;  /* 0x000000102c2c7812 */ /* 0x000fc400078ef813 */
[----:B------:R-:W-:Y:S02]  /*0ca0*/  LOP3.LUT R30, R30, 0x1000000, R19, 0xf8, !PT ;  /* 0x010000001e1e7812 */ /* 0x000fe400078ef813 */
[----:B------:R-:W-:Y:S02]  /*0cb0*/  LOP3.LUT R15, R15, 0x100000, R16, 0xf8, !PT ;  /* 0x001000000f0f7812 */ /* 0x000fe400078ef810 */
[----:B------:R-:W-:Y:S02]  /*0cc0*/  LOP3.LUT R38, R12, 0x100000, R37, 0xf8, !PT ;  /* 0x001000000c267812 */ /* 0x000fe400078ef825 */
[----:B------:R-:W-:Y:S02]  /*0cd0*/  SHF.R.U64 R19, R6, 0xe, R7 ;  /* 0x0000000e06137819 */ /* 0x000fe40000001207 */
[----:B------:R-:W-:Y:S02]  /*0ce0*/  LOP3.LUT R16, R16, 0x1, RZ, 0xc0, !PT ;  /* 0x0000000110107812 */ /* 0x000fe400078ec0ff */
[----:B------:R-:W-:-:S02]  /*0cf0*/  SHF.L.U64.HI R29, R8, 0x1a, R9 ;  /* 0x0000001a081d7819 */ /* 0x000fc40000010209 */
[----:B------:R-:W-:Y:S02]  /*0d00*/  LOP3.LUT R12, R37, 0x1, RZ, 0xc0, !PT ;  /* 0x00000001250c7812 */ /* 0x000fe400078ec0ff */
[----:B------:R-:W-:Y:S02]  /*0d10*/  SEL R36, R36, RZ, !P5 ;  /* 0x000000ff24247207 */ /* 0x000fe40006800000 */
[C-C-:B------:R-:W-:Y:S02]  /*0d20*/  SHF.R.U64 R47, R8.reuse, 0x1, R9.reuse ;  /* 0x00000001082f7819 */ /* 0x140fe40000001209 */
[----:B------:R-:W-:Y:S02]  /*0d30*/  SHF.L.U64.HI R37, R8, 0x18, R9 ;  /* 0x0000001808257819 */ /* 0x000fe40000010209 */
[--C-:B------:R-:W-:Y:S02]  /*0d40*/  LOP3.LUT R16, R16, 0x10, R19.reuse, 0xf8, !PT ;  /* 0x0000001010107812 */ /* 0x100fe400078ef813 */
[----:B------:R-:W-:Y:S01]  /*0d50*/  LOP3.LUT R15, R15, 0x1000000, R19, 0xf8, !PT ;  /* 0x010000000f0f7812 */ /* 0x000fe200078ef813 */
[----:B------:R-:W-:Y:S01]  /*0d60*/  IMAD.SHL.U32 R19, R8, 0x4, RZ ;  /* 0x0000000408137824 */ /* 0x000fe200078e00ff */
[----:B------:R-:W-:-:S02]  /*0d70*/  LOP3.LUT R12, R12, 0x10, R29, 0xf8, !PT ;  /* 0x000000100c0c7812 */ /* 0x000fc400078ef81d */
[----:B------:R-:W-:Y:S02]  /*0d80*/  LOP3.LUT R38, R38, 0x1000000, R29, 0xf8, !PT ;  /* 0x0100000026267812 */ /* 0x000fe400078ef81d */
[----:B------:R-:W-:Y:S02]  /*0d90*/  ISETP.NE.U32.AND P1, PT, R36, RZ, PT ;  /* 0x000000ff2400720c */ /* 0x000fe40003f25070 */
[----:B------:R-:W-:Y:S02]  /*0da0*/  LOP3.LUT R29, R47, R36, RZ, 0xfc, !PT ;  /* 0x000000242f1d7212 */ /* 0x000fe400078efcff */
[----:B------:R-:W-:Y:S02]  /*0db0*/  LOP3.LUT R33, R33, 0x100000, R8, 0xf8, !PT ;  /* 0x0010000021217812 */ /* 0x000fe400078ef808 */
[----:B------:R-:W-:Y:S02]  /*0dc0*/  LOP3.LUT R36, R47, 0x1, RZ, 0xc0, !PT ;  /* 0x000000012f247812 */ /* 0x000fe400078ec0ff */
[----:B------:R-:W-:-:S02]  /*0dd0*/  LOP3.LUT R46, R34, 0x100000, R37, 0xf8, !PT ;  /* 0x00100000222e7812 */ /* 0x000fc400078ef825 */
[----:B------:R-:W-:Y:S01]  /*0de0*/  LOP3.LUT R17, R2, 0x1000000, R17, 0xf8, !PT ;  /* 0x0100000002117812 */ /* 0x000fe200078ef811 */
[C---:B------:R-:W-:Y:S01]  /*0df0*/  IMAD.SHL.U32 R2, R8.reuse, 0x20, RZ ;  /* 0x0000002008027824 */ /* 0x040fe200078e00ff */
[----:B------:R-:W-:Y:S02]  /*0e00*/  SHF.L.U64.HI R39, R8, 0x1b, R9 ;  /* 0x0000001b08277819 */ /* 0x000fe40000010209 */
[----:B------:R-:W-:Y:S02]  /*0e10*/  LOP3.LUT R34, R37, 0x1, RZ, 0xc0, !PT ;  /* 0x0000000125227812 */ /* 0x000fe400078ec0ff */
[----:B------:R-:W-:Y:S02]  /*0e20*/  LOP3.LUT R52, R33, 0x1000000, R52, 0xf8, !PT ;  /* 0x0100000021347812 */ /* 0x000fe400078ef834 */
[----:B------:R-:W-:Y:S02]  /*0e30*/  LOP3.LUT R33, R36, 0x10, R19, 0xf8, !PT ;  /* 0x0000001024217812 */ /* 0x000fe400078ef813 */
[----:B------:R-:W-:Y:S01]  /*0e40*/  LOP3.LUT R37, R34, 0x10, R39, 0xf8, !PT ;  /* 0x0000001022257812 */ /* 0x000fe200078ef827 */
[----:B------:R-:W-:Y:S01]  /*0e50*/  IMAD.SHL.U32 R34, R8, 0x100, RZ ;  /* 0x0000010008227824 */ /* 0x000fe200078e00ff */
[----:B------:R-:W-:-:S02]  /*0e60*/  LOP3.LUT R33, R33, 0x100, R2, 0xf8, !PT ;  /* 0x0000010021217812 */ /* 0x000fc400078ef802 */
[C---:B------:R-:W-:Y:S02]  /*0e70*/  SHF.L.U64.HI R50, R8.reuse, 0x1e, R9 ;  /* 0x0000001e08327819 */ /* 0x040fe40000010209 */
[----:B------:R-:W-:Y:S01]  /*0e80*/  LOP3.LUT R33, R33, 0x1000, R34, 0xf8, !PT ;  /* 0x0000100021217812 */ /* 0x000fe200078ef822 */
[----:B------:R-:W-:Y:S01]  /*0e90*/  IMAD.SHL.U32 R34, R8, 0x2, RZ ;  /* 0x0000000208227824 */ /* 0x000fe200078e00ff */
[----:B------:R-:W-:Y:S02]  /*0ea0*/  LOP3.LUT R37, R37, 0x100, R50, 0xf8, !PT ;  /* 0x0000010025257812 */ /* 0x000fe400078ef832 */
[----:B------:R-:W-:Y:S01]  /*0eb0*/  LOP3.LUT R20, R20, 0x100000, R47, 0xf8, !PT ;  /* 0x0010000014147812 */ /* 0x000fe200078ef82f */
[C---:B------:R-:W-:Y:S01]  /*0ec0*/  IMAD.U32 R47, R8.reuse, 0x10000, RZ ;  /* 0x00010000082f7824 */ /* 0x040fe200078e00ff */
[----:B------:R-:W-:Y:S02]  /*0ed0*/  SHF.R.U32.HI R36, RZ, 0xe, R9 ;  /* 0x0000000eff247819 */ /* 0x000fe40000011609 */
[----:B------:R-:W-:Y:S01]  /*0ee0*/  LOP3.LUT R34, R37, 0x1000, R34, 0xf8, !PT ;  /* 0x0000100025227812 */ /* 0x000fe200078ef822 */
[----:B------:R-:W-:Y:S01]  /*0ef0*/  IMAD.SHL.U32 R37, R8, 0x8000, RZ ;  /* 0x0000800008257824 */ /* 0x000fe200078e00ff */
[----:B------:R-:W-:-:S02]  /*0f00*/  LOP3.LUT R23, R23, 0x1000, R36, 0xf8, !PT ;  /* 0x0000100017177812 */ /* 0x000fc400078ef824 */
[----:B------:R-:W-:Y:S01]  /*0f10*/  LOP3.LUT R36, R24, 0x100000, R47, 0xf8, !PT ;  /* 0x0010000018247812 */ /* 0x000fe200078ef82f */
[----:B------:R-:W-:Y:S01]  /*0f20*/  IMAD.SHL.U32 R24, R8, 0x800, RZ ;  /* 0x0000080008187824 */ /* 0x000fe200078e00ff */
[----:B------:R-:W-:Y:S01]  /*0f30*/  LOP3.LUT R22, R22, 0x100000, R37, 0xf8, !PT ;  /* 0x0010000016167812 */ /* 0x000fe200078ef825 */
[C---:B------:R-:W-:Y:S01]  /*0f40*/  IMAD.SHL.U32 R37, R8.reuse, 0x80000, RZ ;  /* 0x0008000008257824 */ /* 0x040fe200078e00ff */
[----:B------:R-:W-:Y:S01]  /*0f50*/  SHF.R.U32.HI R13, RZ, 0x1f, R13 ;  /* 0x0000001fff0d7819 */ /* 0x000fe2000001160d */
[C---:B------:R-:W-:Y:S01]  /*0f60*/  IMAD.SHL.U32 R47, R8.reuse, 0x10, RZ ;  /* 0x00000010082f7824 */ /* 0x040fe200078e00ff */
[----:B------:R-:W-:Y:S01]  /*0f70*/  LOP3.LUT R33, R33, 0x10000, R24, 0xf8, !PT ;  /* 0x0001000021217812 */ /* 0x000fe200078ef818 */
[----:B------:R-:W-:Y:S01]  /*0f80*/  IMAD.SHL.U32 R24, R8, 0x4000, RZ ;  /* 0x0000400008187824 */ /* 0x000fe200078e00ff */
[----:B------:R-:W-:Y:S01]  /*0f90*/  LOP3.LUT R37, R36, 0x1000000, R37, 0xf8, !PT ;  /* 0x0100000024257812 */ /* 0x000fe200078ef825 */
[----:B------:R-:W-:Y:S01]  /*0fa0*/  IMAD.SHL.U32 R36, R8, 0x400000, RZ ;  /* 0x0040000008247824 */ /* 0x000fe200078e00ff */
[----:B------:R-:W-:Y:S01]  /*0fb0*/  LOP3.LUT R39, R46, 0x1000000, R39, 0xf8, !PT ;  /* 0x010000002e277812 */ /* 0x000fe200078ef827 */
[----:B------:R-:W-:Y:S01]  /*0fc0*/  IMAD.SHL.U32 R46, R8, 0x200000, RZ ;  /* 0x00200000082e7824 */ /* 0x000fe200078e00ff */
[----:B------:R-:W-:-:S02]  /*0fd0*/  LOP3.LUT R33, R33, 0x100000, R24, 0xf8, !PT ;  /* 0x0010000021217812 */ /* 0x000fc400078ef818 */
[----:B------:R-:W-:Y:S01]  /*0fe0*/  LOP3.LUT R24, R37, 0x10000000, R36, 0xf8, !PT ;  /* 0x1000000025187812 */ /* 0x000fe200078ef824 */
[C---:B------:R-:W-:Y:S01]  /*0ff0*/  IMAD.SHL.U32 R37, R8.reuse, 0x40000, RZ ;  /* 0x0004000008257824 */ /* 0x040fe200078e00ff */
[----:B------:R-:W-:Y:S01]  /*1000*/  LOP3.LUT R48, R25, 0x1000000, R48, 0xf8, !PT ;  /* 0x0100000019307812 */ /* 0x000fe200078ef830 */
[C---:B------:R-:W-:Y:S01]  /*1010*/  IMAD.SHL.U32 R36, R8.reuse, 0x20000, RZ ;  /* 0x0002000008247824 */ /* 0x040fe200078e00ff */
[----:B------:R-:W-:Y:S01]  /*1020*/  SEL R13, R13, RZ, P4 ;  /* 0x000000ff0d0d7207 */ /* 0x000fe20002000000 */
[----:B------:R-:W-:Y:S01]  /*1030*/  IMAD.SHL.U32 R25, R8, 0x100000, RZ ;  /* 0x0010000008197824 */ /* 0x000fe200078e00ff */
[----:B------:R-:W-:Y:S02]  /*1040*/  LOP3.LUT R37, R22, 0x1000000, R37, 0xf8, !PT ;  /* 0x0100000016257812 */ /* 0x000fe400078ef825 */
[----:B------:R-:W-:Y:S02]  /*1050*/  LOP3.LUT R22, R33, 0x1000000, R36, 0xf8, !PT ;  /* 0x0100000021167812 */ /* 0x000fe400078ef824 */
[----:B------:R-:W-:-:S02]  /*1060*/  SHF.R.U32.HI R36, RZ, 0xb, R9 ;  /* 0x0000000bff247819 */ /* 0x000fc40000011609 */
[----:B------:R-:W-:Y:S02]  /*1070*/  LOP3.LUT R13, R24, R13, RZ, 0xfc, !PT ;  /* 0x0000000d180d7212 */ /* 0x000fe400078efcff */
[----:B------:R-:W-:Y:S02]  /*1080*/  LOP3.LUT R33, R23, 0x10000, R36, 0xf8, !PT ;  /* 0x0001000017217812 */ /* 0x000fe400078ef824 */
[----:B------:R-:W-:Y:S02]  /*1090*/  SHF.R.U32.HI R24, RZ, 0x8, R9 ;  /* 0x00000008ff187819 */ /* 0x000fe40000011609 */
[----:B------:R-:W-:Y:S02]  /*10a0*/  LOP3.LUT R23, R37, 0x10000000, R46, 0xf8, !PT ;  /* 0x1000000025177812 */ /* 0x000fe400078ef82e */
[----:B------:R-:W-:Y:S02]  /*10b0*/  LOP3.LUT R22, R22, 0x10000000, R25, 0xf8, !PT ;  /* 0x1000000016167812 */ /* 0x000fe400078ef819 */
[----:B------:R-:W-:-:S02]  /*10c0*/  LOP3.LUT R36, R33, 0x100000, R24, 0xf8, !PT ;  /* 0x0010000021247812 */ /* 0x000fc400078ef818 */
[----:B------:R-:W-:Y:S02]  /*10d0*/  SHF.R.U32.HI R25, RZ, 0x5, R9 ;  /* 0x00000005ff197819 */ /* 0x000fe40000011609 */
[----:B------:R-:W-:Y:S02]  /*10e0*/  LOP3.LUT R24, R24, 0x1, RZ, 0xc0, !PT ;  /* 0x0000000118187812 */ /* 0x000fe400078ec0ff */
[----:B------:R-:W-:Y:S02]  /*10f0*/  IADD3 R13, P0, P6, R22, R23, R13 ;  /* 0x00000017160d7210 */ /* 0x000fe40007e1e00d */
[--C-:B------:R-:W-:Y:S02]  /*1100*/  SHF.L.U64.HI R23, R8, 0x1d, R9.reuse ;  /* 0x0000001d08177819 */ /* 0x100fe40000010209 */
[----:B------:R-:W-:Y:S02]  /*1110*/  SHF.R.U32.HI R46, RZ, 0x6, R9 ;  /* 0x00000006ff2e7819 */ /* 0x000fe40000011609 */
[----:B------:R-:W-:-:S02]  /*1120*/  LOP3.LUT R22, R24, 0x10, R25, 0xf8, !PT ;  /* 0x0000001018167812 */ /* 0x000fc400078ef819 */
[----:B------:R-:W-:Y:S02]  /*1130*/  SHF.R.U32.HI R33, RZ, 0x2, R9 ;  /* 0x00000002ff217819 */ /* 0x000fe40000011609 */
[----:B------:R-:W-:Y:S02]  /*1140*/  LOP3.LUT R37, R12, 0x100, R23, 0xf8, !PT ;  /* 0x000001000c257812 */ /* 0x000fe400078ef817 */
[----:B------:R-:W-:Y:S02]  /*1150*/  LOP3.LUT R12, R3, 0x1000, R46, 0xf8, !PT ;  /* 0x00001000030c7812 */ /* 0x000fe400078ef82e */
[----:B------:R-:W-:Y:S02]  /*1160*/  LOP3.LUT R3, R22, 0x100, R33, 0xf8, !PT ;  /* 0x0000010016037812 */ /* 0x000fe400078ef821 */
[----:B------:R-:W-:Y:S01]  /*1170*/  LOP3.LUT R22, R37, 0x1000, R8, 0xf8, !PT ;  /* 0x0000100025167812 */ /* 0x000fe200078ef808 */
[C---:B------:R-:W-:Y:S01]  /*1180*/  IMAD.SHL.U32 R37, R8.reuse, 0x8, RZ ;  /* 0x0000000808257824 */ /* 0x040fe200078e00ff */
[----:B------:R-:W-:-:S02]  /*1190*/  SHF.L.U64.HI R24, R8, 0x1, R9 ;  /* 0x0000000108187819 */ /* 0x000fc40000010209 */
[----:B------:R-:W-:Y:S01]  /*11a0*/  LOP3.LUT R34, R34, 0x10000, R47, 0xf8, !PT ;  /* 0x0001000022227812 */ /* 0x000fe200078ef82f */
[----:B------:R-:W-:Y:S01]  /*11b0*/  IMAD.SHL.U32 R47, R8, 0x80, RZ ;  /* 0x00000080082f7824 */ /* 0x000fe200078e00ff */
[----:B------:R-:W-:Y:S01]  /*11c0*/  LOP3.LUT R37, R22, 0x10000, R37, 0xf8, !PT ;  /* 0x0001000016257812 */ /* 0x000fe200078ef825 */
[C---:B------:R-:W-:Y:S01]  /*11d0*/  IMAD.SHL.U32 R22, R8.reuse, 0x20, RZ ;  /* 0x0000002008167824 */ /* 0x040fe200078e00ff */
[----:B------:R-:W-:Y:S01]  /*11e0*/  LOP3.LUT R3, R3, 0x1000, R24, 0xf8, !PT ;  /* 0x0000100003037812 */ /* 0x000fe200078ef818 */
[----:B------:R-:W-:Y:S01]  /*11f0*/  IMAD.SHL.U32 R24, R8, 0x40, RZ ;  /* 0x0000004008187824 */ /* 0x000fe200078e00ff */
[----:B------:R-:W-:Y:S02]  /*1200*/  LOP3.LUT R47, R34, 0x100000, R47, 0xf8, !PT ;  /* 0x00100000222f7812 */ /* 0x000fe400078ef82f */
[----:B------:R-:W-:Y:S02]  /*1210*/  LOP3.LUT R22, R5, 0x10000, R22, 0xf8, !PT ;  /* 0x0001000005167812 */ /* 0x000fe400078ef816 */
[----:B------:R-:W-:-:S02]  /*1220*/  SHF.R.U32.HI R5, RZ, 0x3, R9 ;  /* 0x00000003ff057819 */ /* 0x000fc40000011609 */
[----:B------:R-:W-:Y:S02]  /*1230*/  SHF.L.U64.HI R34, R8, 0xd, R9 ;  /* 0x0000000d08227819 */ /* 0x000fe40000010209 */
[----:B------:R-:W-:Y:S02]  /*1240*/  LOP3.LUT R5, R12, 0x10000, R5, 0xf8, !PT ;  /* 0x000100000c057812 */ /* 0x000fe400078ef805 */
[----:B------:R-:W-:Y:S01]  /*1250*/  LOP3.LUT R12, R37, 0x100000, R24, 0xf8, !PT ;  /* 0x00100000250c7812 */ /* 0x000fe200078ef818 */
[C---:B------:R-:W-:Y:S01]  /*1260*/  IMAD.SHL.U32 R37, R8.reuse, 0x100, RZ ;  /* 0x0000010008257824 */ /* 0x040fe200078e00ff */
[----:B------:R-:W-:Y:S01]  /*1270*/  LOP3.LUT R5, R5, 0x100000, R9, 0xf8, !PT ;  /* 0x0010000005057812 */ /* 0x000fe200078ef809 */
[----:B------:R-:W-:Y:S01]  /*1280*/  IMAD.SHL.U32 R24, R8, 0x4000, RZ ;  /* 0x0000400008187824 */ /* 0x000fe200078e00ff */
[----:B------:R-:W-:Y:S02]  /*1290*/  LOP3.LUT R36, R36, 0x1000000, R25, 0xf8, !PT ;  /* 0x0100000024247812 */ /* 0x000fe400078ef819 */
[----:B------:R-:W-:Y:S01]  /*12a0*/  LOP3.LUT R22, R22, 0x100000, R37, 0xf8, !PT ;  /* 0x0010000016167812 */ /* 0x000fe200078ef825 */
[----:B------:R-:W-:Y:S01]  /*12b0*/  IMAD.SHL.U32 R37, R8, 0x200, RZ ;  /* 0x0000020008257824 */ /* 0x000fe200078e00ff */
[----:B------:R-:W-:-:S02]  /*12c0*/  LOP3.LUT R26, R5, 0x1000000, R26, 0xf8, !PT ;  /* 0x01000000051a7812 */ /* 0x000fc400078ef81a */
[----:B------:R-:W-:Y:S01]  /*12d0*/  LOP3.LUT R49, R22, 0x1000000, R49, 0xf8, !PT ;  /* 0x0100000016317812 */ /* 0x000fe200078ef831 */
[----:B------:R-:W-:Y:S01]  /*12e0*/  IMAD.SHL.U32 R22, R8, 0x400, RZ ;  /* 0x0000040008167824 */ /* 0x000fe200078e00ff */
[----:B------:R-:W-:Y:S01]  /*12f0*/  LOP3.LUT R37, R12, 0x1000000, R37, 0xf8, !PT ;  /* 0x010000000c257812 */ /* 0x000fe200078ef825 */
[C---:B------:R-:W-:Y:S01]  /*1300*/  IMAD.SHL.U32 R12, R8.reuse, 0x1000, RZ ;  /* 0x00001000080c7824 */ /* 0x040fe200078e00ff */
[----:B------:R-:W-:Y:S02]  /*1310*/  LOP3.LUT R24, R49, 0x10000000, R24, 0xf8, !PT ;  /* 0x1000000031187812 */ /* 0x000fe400078ef818 */
[----:B------:R-:W-:Y:S02]  /*1320*/  LOP3.LUT R22, R47, 0x1000000, R22, 0xf8, !PT ;  /* 0x010000002f167812 */ /* 0x000fe400078ef816 */
[----:B------:R-:W-:Y:S01]  /*1330*/  LOP3.LUT R12, R37, 0x10000000, R12, 0xf8, !PT ;  /* 0x10000000250c7812 */ /* 0x000fe200078ef80c */
[C---:B------:R-:W-:Y:S01]  /*1340*/  IMAD.SHL.U32 R37, R8.reuse, 0x2000, RZ ;  /* 0x0000200008257824 */ /* 0x040fe200078e00ff */
[----:B------:R-:W-:-:S02]  /*1350*/  SHF.L.U64.HI R49, R8, 0x7, R9 ;  /* 0x0000000708317819 */ /* 0x000fc40000010209 */
[----:B------:R-:W-:Y:S02]  /*1360*/  SHF.R.U64 R47, R8, 0xb, R9 ;  /* 0x0000000b082f7819 */ /* 0x000fe40000001209 */
[----:B------:R-:W-:Y:S02]  /*1370*/  LOP3.LUT R37, R22, 0x10000000, R37, 0xf8, !PT ;  /* 0x1000000016257812 */ /* 0x000fe400078ef825 */
[----:B------:R-:W-:Y:S02]  /*1380*/  SHF.L.U64.HI R22, R8, 0x4, R9 ;  /* 0x0000000408167819 */ /* 0x000fe40000010209 */
[----:B------:R-:W-:Y:S02]  /*1390*/  IADD3.X R5, PT, PT, R12, R37, R24, P0, P6 ;  /* 0x000000250c057210 */ /* 0x000fe400007ec418 */
[----:B------:R-:W-:Y:S02]  /*13a0*/  LOP3.LUT R22, R3, 0x10000, R22, 0xf8, !PT ;  /* 0x0001000003167812 */ /* 0x000fe400078ef816 */
[----:B------:R-:W-:-:S02]  /*13b0*/  LOP3.LUT R3, R20, 0x1000000, R19, 0xf8, !PT ;  /* 0x0100000014037812 */ /* 0x000fc400078ef813 */
[----:B------:R-:W-:Y:S02]  /*13c0*/  SHF.L.U64.HI R19, R6, 0x9, R7 ;  /* 0x0000000906137819 */ /* 0x000fe40000010207 */
[----:B------:R-:W-:Y:S02]  /*13d0*/  LOP3.LUT R20, R22, 0x100000, R49, 0xf8, !PT ;  /* 0x0010000016147812 */ /* 0x000fe400078ef831 */
[----:B------:R-:W-:Y:S02]  /*13e0*/  SHF.L.U64.HI R37, R8, 0xa, R9 ;  /* 0x0000000a08257819 */ /* 0x000fe40000010209 */
[----:B------:R-:W-:Y:S02]  /*13f0*/  LOP3.LUT R22, R49, 0x1, RZ, 0xc0, !PT ;  /* 0x0000000131167812 */ /* 0x000fe400078ec0ff */
[----:B------:R-:W-:Y:S02]  /*1400*/  SHF.L.U64.HI R12, R6, 0xc, R7 ;  /* 0x0000000c060c7819 */ /* 0x000fe40000010207 */
[----:B------:R-:W-:-:S02]  /*1410*/  LOP3.LUT R19, R19, 0x1, RZ, 0xc0, !PT ;  /* 0x0000000113137812 */ /* 0x000fc400078ec0ff */
[--C-:B------:R-:W-:Y:S02]  /*1420*/  LOP3.LUT R44, R44, 0x100, R47.reuse, 0xf8, !PT ;  /* 0x000001002c2c7812 */ /* 0x100fe400078ef82f */
[----:B------:R-:W-:Y:S02]  /*1430*/  LOP3.LUT R30, R30, 0x10000000, R47, 0xf8, !PT ;  /* 0x100000001e1e7812 */ /* 0x000fe400078ef82f */
[----:B------:R-:W-:Y:S02]  /*1440*/  LOP3.LUT R47, R22, 0x10, R37, 0xf8, !PT ;  /* 0x00000010162f7812 */ /* 0x000fe400078ef825 */
[----:B------:R-:W-:Y:S02]  /*1450*/  LOP3.LUT R22, R19, 0x10, R12, 0xf8, !PT ;  /* 0x0000001013167812 */ /* 0x000fe400078ef80c */
[----:B------:R-:W-:Y:S02]  /*1460*/  SHF.L.U64.HI R19, R6, 0xf, R7 ;  /* 0x0000000f06137819 */ /* 0x000fe40000010207 */
[----:B------:R-:W-:-:S02]  /*1470*/  LOP3.LUT R24, R47, 0x100, R34, 0xf8, !PT ;  /* 0x000001002f187812 */ /* 0x000fc400078ef822 */
[----:B------:R-:W-:Y:S02]  /*1480*/  SHF.L.U64.HI R25, R8, 0x10, R9 ;  /* 0x0000001008197819 */ /* 0x000fe40000010209 */
[----:B------:R-:W-:Y:S02]  /*1490*/  LOP3.LUT R19, R22, 0x100, R19, 0xf8, !PT ;  /* 0x0000010016137812 */ /* 0x000fe400078ef813 */
[----:B------:R-:W-:Y:S02]  /*14a0*/  LOP3.LUT R24, R24, 0x1000, R25, 0xf8, !PT ;  /* 0x0000100018187812 */ /* 0x000fe400078ef819 */
[----:B------:R-:W-:Y:S02]  /*14b0*/  SHF.L.U64.HI R22, R6, 0x12, R7 ;  /* 0x0000001206167819 */ /* 0x000fe40000010207 */
[----:B------:R-:W-:Y:S02]  /*14c0*/  SHF.L.U64.HI R25, R8, 0x13, R9 ;  /* 0x0000001308197819 */ /* 0x000fe40000010209 */
[----:B------:R-:W-:-:S02]  /*14d0*/  LOP3.LUT R22, R19, 0x1000, R22, 0xf8, !PT ;  /* 0x0000100013167812 */ /* 0x000fc400078ef816 */
[----:B------:R-:W-:Y:S02]  /*14e0*/  LOP3.LUT R24, R24, 0x10000, R25, 0xf8, !PT ;  /* 0x0001000018187812 */ /* 0x000fe400078ef819 */
[----:B------:R-:W-:Y:S02]  /*14f0*/  SHF.L.U64.HI R19, R6, 0x15, R7 ;  /* 0x0000001506137819 */ /* 0x000fe40000010207 */
[----:B------:R-:W-:Y:S02]  /*1500*/  SHF.L.U64.HI R25, R8, 0x16, R9 ;  /* 0x0000001608197819 */ /* 0x000fe40000010209 */
[----:B------:R-:W-:Y:S02]  /*1510*/  LOP3.LUT R19, R22, 0x10000, R19, 0xf8, !PT ;  /* 0x0001000016137812 */ /* 0x000fe400078ef813 */
[----:B------:R-:W-:Y:S02]  /*1520*/  LOP3.LUT R22, R24, 0x100000, R25, 0xf8, !PT ;  /* 0x0010000018167812 */ /* 0x000fe400078ef819 */
[----:B------:R-:W-:-:S02]  /*1530*/  LOP3.LUT R37, R20, 0x1000000, R37, 0xf8, !PT ;  /* 0x0100000014257812 */ /* 0x000fc400078ef825 */
[----:B------:R-:W-:Y:S02]  /*1540*/  SHF.L.U64.HI R20, R6, 0x18, R7 ;  /* 0x0000001806147819 */ /* 0x000fe40000010207 */
[----:B------:R-:W-:Y:S02]  /*1550*/  LOP3.LUT R35, R22, 0x1000000, R35, 0xf8, !PT ;  /* 0x0100000016237812 */ /* 0x000fe400078ef823 */
[----:B------:R-:W-:Y:S02]  /*1560*/  LOP3.LUT R22, R19, 0x100000, R20, 0xf8, !PT ;  /* 0x0010000013167812 */ /* 0x000fe400078ef814 */
[--C-:B------:R-:W-:Y:S02]  /*1570*/  SHF.L.U64.HI R25, R6, 0x1b, R7.reuse ;  /* 0x0000001b06197819 */ /* 0x100fe40000010207 */
[----:B------:R-:W-:Y:S02]  /*1580*/  LOP3.LUT R20, R20, 0x1, RZ, 0xc0, !PT ;  /* 0x0000000114147812 */ /* 0x000fe400078ec0ff */
[----:B------:R-:W-:-:S02]  /*1590*/  SHF.R.U64 R19, R6, 0x1f, R7 ;  /* 0x0000001f06137819 */ /* 0x000fc40000001207 */
[--C-:B------:R-:W-:Y:S02]  /*15a0*/  LOP3.LUT R20, R20, 0x10, R25.reuse, 0xf8, !PT ;  /* 0x0000001014147812 */ /* 0x100fe400078ef819 */
[----:B------:R-:W-:Y:S02]  /*15b0*/  LOP3.LUT R25, R22, 0x1000000, R25, 0xf8, !PT ;  /* 0x0100000016197812 */ /* 0x000fe400078ef819 */
[----:B------:R-:W-:Y:S02]  /*15c0*/  LOP3.LUT R19, R19, 0x1, RZ, 0xc0, !PT ;  /* 0x0000000113137812 */ /* 0x000fe400078ec0ff */
[--C-:B------:R-:W-:Y:S02]  /*15d0*/  SHF.R.U64 R22, R6, 0x1c, R7.reuse ;  /* 0x0000001c06167819 */ /* 0x100fe40000001207 */
[----:B------:R-:W-:Y:S02]  /*15e0*/  SHF.R.U32.HI R24, RZ, 0x7, R7 ;  /* 0x00000007ff187819 */ /* 0x000fe40000011607 */
[----:B------:R-:W-:-:S02]  /*15f0*/  LOP3.LUT R22, R19, 0x10, R22, 0xf8, !PT ;  /* 0x0000001013167812 */ /* 0x000fc400078ef816 */
[----:B------:R-:W-:Y:S02]  /*1600*/  SHF.R.U64 R19, R6, 0x19, R7 ;  /* 0x0000001906137819 */ /* 0x000fe40000001207 */
[----:B------:R-:W-:Y:S02]  /*1610*/  LOP3.LUT R18, R17, 0x10000000, R18, 0xf8, !PT ;  /* 0x1000000011127812 */ /* 0x000fe400078ef812 */
[----:B------:R-:W-:Y:S02]  /*1620*/  LOP3.LUT R19, R22, 0x100, R19, 0xf8, !PT ;  /* 0x0000010016137812 */ /* 0x000fe400078ef813 */
[--C-:B------:R-:W-:Y:S02]  /*1630*/  SHF.R.U64 R22, R6, 0x16, R7.reuse ;  /* 0x0000001606167819 */ /* 0x100fe40000001207 */
[----:B------:R-:W-:Y:S02]  /*1640*/  LOP3.LUT R24, R24, 0x1, RZ, 0xc0, !PT ;  /* 0x0000000118187812 */ /* 0x000fe400078ec0ff */
[----:B------:R-:W-:-:S02]  /*1650*/  SHF.R.U32.HI R17, RZ, 0x4, R7 ;  /* 0x00000004ff117819 */ /* 0x000fc40000011607 */
[----:B------:R-:W-:Y:S02]  /*1660*/  LOP3.LUT R22, R19, 0x1000, R22, 0xf8, !PT ;  /* 0x0000100013167812 */ /* 0x000fe400078ef816 */
[----:B------:R-:W-:Y:S02]  /*1670*/  SHF.R.U64 R19, R6, 0x13, R7 ;  /* 0x0000001306137819 */ /* 0x000fe40000001207 */
[----:B------:R-:W-:Y:S01]  /*1680*/  LOP3.LUT R17, R24, 0x10, R17, 0xf8, !PT ;  /* 0x0000001018117812 */ /* 0x000fe200078ef811 */
[----:B------:R-:W-:Y:S01]  /*1690*/  IMAD.MOV.U32 R24, RZ, RZ, RZ ;  /* 0x000000ffff187224 */ /* 0x000fe200078e00ff */
[----:B------:R-:W-:Y:S02]  /*16a0*/  LOP3.LUT R19, R22, 0x10000, R19, 0xf8, !PT ;  /* 0x0001000016137812 */ /* 0x000fe400078ef813 */
[----:B------:R-:W-:Y:S02]  /*16b0*/  SHF.R.U64 R46, R6, 0x10, R7 ;  /* 0x00000010062e7819 */ /* 0x000fe40000001207 */
[----:B------:R-:W-:-:S02]  /*16c0*/  SEL R24, R24, RZ, !P5 ;  /* 0x000000ff18187207 */ /* 0x000fc40006800000 */
[----:B------:R-:W-:Y:S02]  /*16d0*/  LOP3.LUT R22, R19, 0x100000, R46, 0xf8, !PT ;  /* 0x0010000013167812 */ /* 0x000fe400078ef82e */
[----:B------:R-:W-:Y:S02]  /*16e0*/  LOP3.LUT R46, R46, 0x1, RZ, 0xc0, !PT ;  /* 0x000000012e2e7812 */ /* 0x000fe400078ec0ff */
[--C-:B------:R-:W-:Y:S02]  /*16f0*/  SHF.R.U64 R19, R6, 0xd, R7.reuse ;  /* 0x0000000d06137819 */ /* 0x100fe40000001207 */
[----:B------:R-:W-:Y:S02]  /*1700*/  SEL R47, R0, RZ, !P5 ;  /* 0x000000ff002f7207 */ /* 0x000fe40006800000 */
[----:B------:R-:W-:Y:S02]  /*1710*/  SHF.R.U32.HI R0, RZ, 0x1, R7 ;  /* 0x00000001ff007819 */ /* 0x000fe40000011607 */
[----:B------:R-:W-:-:S02]  /*1720*/  ISETP.NE.U32.AND P0, PT, R24, RZ, PT ;  /* 0x000000ff1800720c */ /* 0x000fc40003f05070 */
[----:B------:R-:W-:Y:S02]  /*1730*/  LOP3.LUT R31, R48, 0x10000000, R31, 0xf8, !PT ;  /* 0x10000000301f7812 */ /* 0x000fe400078ef81f */
[--C-:B------:R-:W-:Y:S02]  /*1740*/  LOP3.LUT R46, R46, 0x10, R19.reuse, 0xf8, !PT ;  /* 0x000000102e2e7812 */ /* 0x100fe400078ef813 */
[----:B------:R-:W-:Y:S02]  /*1750*/  LOP3.LUT R22, R22, 0x1000000, R19, 0xf8, !PT ;  /* 0x0100000016167812 */ /* 0x000fe400078ef813 */
[----:B------:R-:W-:Y:S02]  /*1760*/  LOP3.LUT R48, R3, 0x10000000, R2, 0xf8, !PT ;  /* 0x1000000003307812 */ /* 0x000fe400078ef802 */
[----:B------:R-:W-:Y:S01]  /*1770*/  LOP3.LUT R17, R17, 0x100, R0, 0xf8, !PT ;  /* 0x0000010011117812 */ /* 0x000fe200078ef800 */
[----:B------:R-:W2:Y:S01]  /*1780*/  LDG.E.64.CONSTANT R2, desc[UR34][R10.64] ;  /* 0x000000220a027981 */ /* 0x000ea2000c1e9b00 */
[----:B------:R-:W-:-:S02]  /*1790*/  LOP3.LUT R19, R47, R0, RZ, 0xfc, !PT ;  /* 0x000000002f137212 */ /* 0x000fc400078efcff */
[C---:B------:R-:W-:Y:S02]  /*17a0*/  LOP3.LUT R0, R47.reuse, 0x1, R0, 0xc8, !PT ;  /* 0x000000012f007812 */ /* 0x040fe400078ec800 */
[----:B------:R-:W-:Y:S02]  /*17b0*/  ISETP.NE.AND.EX P0, PT, R47, RZ, PT, P0 ;  /* 0x000000ff2f00720c */ /* 0x000fe40003f05300 */
[----:B------:R-:W-:Y:S02]  /*17c0*/  SHF.R.U64 R47, R8, 0x8, R9 ;  /* 0x00000008082f7819 */ /* 0x000fe40000001209 */
[----:B------:R-:W-:Y:S02]  /*17d0*/  LOP3.LUT R38, R38, 0x10000000, R23, 0xf8, !PT ;  /* 0x1000000026267812 */ /* 0x000fe400078ef817 */
[----:B------:R-:W-:Y:S02]  /*17e0*/  LOP3.LUT R44, R44, 0x1000, R47, 0xf8, !PT ;  /* 0x000010002c2c7812 */ /* 0x000fe400078ef82f */
[----:B------:R-:W-:-:S02]  /*17f0*/  SHF.R.U64 R47, R8, 0x5, R9 ;  /* 0x00000005082f7819 */ /* 0x000fc40000001209 */
[----:B------:R-:W-:Y:S02]  /*1800*/  SHF.R.U64 R23, R6, 0xa, R7 ;  /* 0x0000000a06177819 */ /* 0x000fe40000001207 */
[----:B------:R-:W-:Y:S02]  /*1810*/  LOP3.LUT R47, R44, 0x10000, R47, 0xf8, !PT ;  /* 0x000100002c2f7812 */ /* 0x000fe400078ef82f */
[----:B------:R-:W3:Y:S01]  /*1820*/  @!P2 LDG.E.CONSTANT R44, desc[UR34][R10.64+0x8] ;  /* 0x000008220a2ca981 */ /* 0x000ee2000c1e9900 */
[----:B------:R-:W-:Y:S02]  /*1830*/  LOP3.LUT R46, R46, 0x100, R23, 0xf8, !PT ;  /* 0x000001002e2e7812 */ /* 0x000fe400078ef817 */
[----:B------:R-:W-:Y:S02]  /*1840*/  SHF.R.U64 R49, R6, 0x7, R7 ;  /* 0x0000000706317819 */ /* 0x000fe40000001207 */
[----:B------:R-:W-:Y:S02]  /*1850*/  LOP3.LUT R39, R39, 0x10000000, R50, 0xf8, !PT ;  /* 0x1000000027277812 */ /* 0x000fe400078ef832 */
[----:B------:R-:W-:-:S02]  /*1860*/  LOP3.LUT R49, R46, 0x1000, R49, 0xf8, !PT ;  /* 0x000010002e317812 */ /* 0x000fc400078ef831 */
[----:B------:R0:W4:Y:S01]  /*1870*/  @P3 LDG.E.CONSTANT R46, desc[UR34][R10.64+-0x4] ;  /* 0xfffffc220a2e3981 */ /* 0x000122000c1e9900 */
[----:B------:R-:W-:Y:S02]  /*1880*/  SHF.R.U64 R50, R8, 0x2, R9 ;  /* 0x0000000208327819 */ /* 0x000fe40000001209 */
[----:B------:R-:W-:Y:S02]  /*1890*/  LOP3.LUT R45, R26, 0x10000000, R45, 0xf8, !PT ;  /* 0x100000001a2d7812 */ /* 0x000fe400078ef82d */
[--C-:B------:R-:W-:Y:S02]  /*18a0*/  SHF.R.U64 R26, R6, 0x4, R7.reuse ;  /* 0x00000004061a7819 */ /* 0x100fe40000001207 */
[----:B------:R-:W-:Y:S01]  /*18b0*/  LOP3.LUT R47, R47, 0x100000, R50, 0xf8, !PT ;  /* 0x001000002f2f7812 */ /* 0x000fe200078ef832 */
[----:B------:R-:W-:Y:S01]  /*18c0*/  IMAD.SHL.U32 R50, R8, 0x2, RZ ;  /* 0x0000000208327824 */ /* 0x000fe200078e00ff */
[----:B------:R-:W-:Y:S02]  /*18d0*/  LOP3.LUT R49, R49, 0x10000, R26, 0xf8, !PT ;  /* 0x0001000031317812 */ /* 0x000fe400078ef81a */
[C---:B------:R-:W-:Y:S01]  /*18e0*/  SHF.R.U64 R26, R6.reuse, 0x1, R7 ;  /* 0x00000001061a7819 */ /* 0x040fe20000001207 */
[----:B0-----:R-:W-:Y:S01]  /*18f0*/  IMAD.SHL.U32 R10, R6, 0x4, RZ ;  /* 0x00000004060a7824 */ /* 0x001fe200078e00ff */
[----:B------:R-:W-:-:S02]  /*1900*/  LOP3.LUT R51, R47, 0x1000000, R50, 0xf8, !PT ;  /* 0x010000002f337812 */ /* 0x000fc400078ef832 */
[----:B------:R-:W-:Y:S02]  /*1910*/  LOP3.LUT R24, R24, R26, RZ, 0xfc, !PT ;  /* 0x0000001a18187212 */ /* 0x000fe400078efcff */
[----:B------:R-:W-:Y:S02]  /*1920*/  LOP3.LUT R47, R49, 0x100000, R26, 0xf8, !PT ;  /* 0x00100000312f7812 */ /* 0x000fe400078ef81a */
[----:B------:R-:W-:Y:S02]  /*1930*/  LOP3.LUT R26, R26, 0x1, RZ, 0xc0, !PT ;  /* 0x000000011a1a7812 */ /* 0x000fe400078ec0ff */
[----:B------:R-:W-:Y:S02]  /*1940*/  SEL R41, R41, RZ, !P5 ;  /* 0x000000ff29297207 */ /* 0x000fe40006800000 */
[--C-:B------:R-:W-:Y:S02]  /*1950*/  LOP3.LUT R11, R26, 0x10, R10.reuse, 0xf8, !PT ;  /* 0x000000101a0b7812 */ /* 0x100fe400078ef80a */
[----:B------:R-:W-:-:S02]  /*1960*/  LOP3.LUT R26, R47, 0x1000000, R10, 0xf8, !PT ;  /* 0x010000002f1a7812 */ /* 0x000fc400078ef80a */
[----:B------:R-:W-:Y:S02]  /*1970*/  SHF.R.U32.HI R10, RZ, 0x1, R9 ;  /* 0x00000001ff0a7819 */ /* 0x000fe40000011609 */
[----:B------:R-:W-:Y:S02]  /*1980*/  LOP3.LUT R43, R52, 0x10000000, R43, 0xf8, !PT ;  /* 0x10000000342b7812 */ /* 0x000fe400078ef82b */
[----:B------:R-:W-:Y:S02]  /*1990*/  LOP3.LUT R42, R51, 0x10000000, R42, 0xf8, !PT ;  /* 0x10000000332a7812 */ /* 0x000fe400078ef82a */
[----:B------:R-:W-:Y:S02]  /*19a0*/  LOP3.LUT R40, R40, R41, RZ, 0xfc, !PT ;  /* 0x0000002928287212 */ /* 0x000fe400078efcff */
[----:B------:R-:W-:Y:S02]  /*19b0*/  ISETP.NE.AND.EX P1, PT, R41, RZ, PT, P1 ;  /* 0x000000ff2900720c */ /* 0x000fe40003f25310 */
[----:B------:R-:W-:-:S02]  /*19c0*/  LOP3.LUT R10, R10, 0x1, R41, 0xc8, !PT ;  /* 0x000000010a0a7812 */ /* 0x000fc400078ec829 */
[----:B------:R-:W-:Y:S02]  /*19d0*/  SHF.R.U32.HI R41, RZ, 0x10, R9 ;  /* 0x00000010ff297819 */ /* 0x000fe40000011609 */
[----:B------:R-:W-:Y:S02]  /*19e0*/  IADD3 R43, P5, P6, R42, R48, R43 ;  /* 0x000000302a2b7210 */ /* 0x000fe40007ebe02b */
[--C-:B------:R-:W-:Y:S02]  /*19f0*/  SHF.R.U32.HI R42, RZ, 0x18, R9.reuse ;  /* 0x00000018ff2a7819 */ /* 0x100fe40000011609 */
[----:B------:R-:W-:Y:S02]  /*1a00*/  SHF.R.U32.HI R50, RZ, 0xd, R9 ;  /* 0x0000000dff327819 */ /* 0x000fe40000011609 */
[----:B------:R-:W-:Y:S02]  /*1a10*/  LOP3.LUT R41, R41, 0x1, RZ, 0xc0, !PT ;  /* 0x0000000129297812 */ /* 0x000fe400078ec0ff */
[----:B------:R-:W-:-:S02]  /*1a20*/  LOP3.LUT R32, R35, 0x10000000, R32, 0xf8, !PT ;  /* 0x1000000023207812 */ /* 0x000fc400078ef820 */
[----:B------:R-:W-:Y:S02]  /*1a30*/  LOP3.LUT R42, R42, 0x1, RZ, 0xc0, !PT ;  /* 0x000000012a2a7812 */ /* 0x000fe400078ec0ff */
[--C-:B------:R-:W-:Y:S02]  /*1a40*/  SHF.R.U32.HI R35, RZ, 0x15, R9.reuse ;  /* 0x00000015ff237819 */ /* 0x100fe40000011609 */
[----:B------:R-:W-:Y:S02]  /*1a50*/  LOP3.LUT R50, R41, 0x10, R50, 0xf8, !PT ;  /* 0x0000001029327812 */ /* 0x000fe400078ef832 */
[----:B------:R-:W-:Y:S02]  /*1a60*/  SHF.R.U32.HI R41, RZ, 0xa, R9 ;  /* 0x0000000aff297819 */ /* 0x000fe40000011609 */
[----:B------:R-:W-:Y:S02]  /*1a70*/  LOP3.LUT R35, R42, 0x10, R35, 0xf8, !PT ;  /* 0x000000102a237812 */ /* 0x000fe400078ef823 */
[----:B------:R-:W-:-:S02]  /*1a80*/  SHF.R.U32.HI R48, RZ, 0x12, R9 ;  /* 0x00000012ff307819 */ /* 0x000fc40000011609 */
[----:B------:R-:W-:Y:S02]  /*1a90*/  LOP3.LUT R41, R50, 0x100, R41, 0xf8, !PT ;  /* 0x0000010032297812 */ /* 0x000fe400078ef829 */
[--C-:B------:R-:W-:Y:S02]  /*1aa0*/  SHF.R.U32.HI R42, RZ, 0x7, R9.reuse ;  /* 0x00000007ff2a7819 */ /* 0x100fe40000011609 */
[----:B------:R-:W-:Y:S02]  /*1ab0*/  LOP3.LUT R48, R35, 0x100, R48, 0xf8, !PT ;  /* 0x0000010023307812 */ /* 0x000fe400078ef830 */
[--C-:B------:R-:W-:Y:S02]  /*1ac0*/  SHF.R.U32.HI R47, RZ, 0xf, R9.reuse ;  /* 0x0000000fff2f7819 */ /* 0x100fe40000011609 */
[----:B------:R-:W-:Y:S02]  /*1ad0*/  LOP3.LUT R42, R41, 0x1000, R42, 0xf8, !PT ;  /* 0x00001000292a7812 */ /* 0x000fe400078ef82a */
[----:B------:R-:W-:-:S02]  /*1ae0*/  SHF.R.U32.HI R35, RZ, 0x4, R9 ;  /* 0x00000004ff237819 */ /* 0x000fc40000011609 */
[----:B------:R-:W-:Y:S02]  /*1af0*/  LOP3.LUT R48, R48, 0x1000, R47, 0xf8, !PT ;  /* 0x0000100030307812 */ /* 0x000fe400078ef82f */
[----:B------:R-:W-:Y:S02]  /*1b00*/  SHF.R.U32.HI R41, RZ, 0xc, R9 ;  /* 0x0000000cff297819 */ /* 0x000fe40000011609 */
[----:B------:R-:W-:Y:S02]  /*1b10*/  LOP3.LUT R35, R42, 0x10000, R35, 0xf8, !PT ;  /* 0x000100002a237812 */ /* 0x000fe400078ef823 */
[----:B------:R-:W-:Y:S02]  /*1b20*/  SHF.R.U32.HI R42, RZ, 0x1, R9 ;  /* 0x00000001ff2a7819 */ /* 0x000fe40000011609 */
[----:B------:R-:W-:Y:S02]  /*1b30*/  LOP3.LUT R48, R48, 0x10000, R41, 0xf8, !PT ;  /* 0x0001000030307812 */ /* 0x000fe400078ef829 */
[----:B------:R-:W-:-:S02]  /*1b40*/  SHF.R.U32.HI R41, RZ, 0x9, R9 ;  /* 0x00000009ff297819 */ /* 0x000fc40000011609 */
[----:B------:R-:W-:Y:S02]  /*1b50*/  LOP3.LUT R42, R35, 0x100000, R42, 0xf8, !PT ;  /* 0x00100000232a7812 */ /* 0x000fe400078ef82a */
[----:B------:R-:W-:Y:S02]  /*1b60*/  SHF.R.U64 R35, R8, 0x1e, R9 ;  /* 0x0000001e08237819 */ /* 0x000fe40000001209 */
[----:B------:R-:W-:Y:S02]  /*1b70*/  LOP3.LUT R48, R48, 0x100000, R41, 0xf8, !PT ;  /* 0x0010000030307812 */ /* 0x000fe400078ef829 */
[----:B------:R-:W-:Y:S02]  /*1b80*/  SHF.R.U32.HI R47, RZ, 0x6, R9 ;  /* 0x00000006ff2f7819 */ /* 0x000fe40000011609 */
[----:B------:R-:W-:Y:S02]  /*1b90*/  SHF.R.U64 R41, R6, 0xf, R7 ;  /* 0x0000000f06297819 */ /* 0x000fe40000001207 */
[----:B------:R-:W-:-:S02]  /*1ba0*/  LOP3.LUT R35, R42, 0x1000000, R35, 0xf8, !PT ;  /* 0x010000002a237812 */ /* 0x000fc400078ef823 */
[----:B------:R-:W-:Y:S02]  /*1bb0*/  LOP3.LUT R48, R48, 0x1000000, R47, 0xf8, !PT ;  /* 0x0100000030307812 */ /* 0x000fe400078ef82f */
[--C-:B------:R-:W-:Y:S02]  /*1bc0*/  SHF.R.U64 R42, R8, 0x1b, R9.reuse ;  /* 0x0000001b082a7819 */ /* 0x100fe40000001209 */
[----:B------:R-:W-:Y:S02]  /*1bd0*/  SHF.R.U32.HI R47, RZ, 0x3, R9 ;  /* 0x00000003ff2f7819 */ /* 0x000fe40000011609 */
[----:B------:R-:W-:Y:S02]  /*1be0*/  LOP3.LUT R9, R41, 0x1, RZ, 0xc0, !PT ;  /* 0x0000000129097812 */ /* 0x000fe400078ec0ff */
[----:B------:R-:W-:-:S04]  /*1bf0*/  SHF.R.U64 R8, R6, 0xc, R7 ;  /* 0x0000000c06087819 */ /* 0x000fc80000001207 */
[----:B------:R-:W-:Y:S02]  /*1c00*/  LOP3.LUT R8, R9, 0x10, R8, 0xf8, !PT ;  /* 0x0000001009087812 */ /* 0x000fe400078ef808 */
[----:B------:R-:W-:-:S04]  /*1c10*/  SHF.R.U64 R9, R6, 0x9, R7 ;  /* 0x0000000906097819 */ /* 0x000fc80000001207 */
[----:B------:R-:W-:Y:S02]  /*1c20*/  LOP3.LUT R9, R8, 0x100, R9, 0xf8, !PT ;  /* 0x0000010008097812 */ /* 0x000fe400078ef809 */
[C-C-:B------:R-:W-:Y:S02]  /*1c30*/  SHF.R.U64 R8, R6.reuse, 0x6, R7.reuse ;  /* 0x0000000606087819 */ /* 0x140fe40000001207 */
[----:B------:R-:W-:Y:S02]  /*1c40*/  SHF.R.U64 R41, R6, 0x3, R7 ;  /* 0x0000000306297819 */ /* 0x000fe40000001207 */
[----:B------:R-:W-:-:S04]  /*1c50*/  LOP3.LUT R8, R9, 0x1000, R8, 0xf8, !PT ;  /* 0x0000100009087812 */ /* 0x000fc800078ef808 */
[----:B------:R-:W-:Y:S02]  /*1c60*/  LOP3.LUT R41, R8, 0x10000, R41, 0xf8, !PT ;  /* 0x0001000008297812 */ /* 0x000fe400078ef829 */
[----:B------:R-:W-:Y:S01]  /*1c70*/  LOP3.LUT R9, R37, 0x10000000, R34, 0xf8, !PT ;  /* 0x1000000025097812 */ /* 0x000fe200078ef822 */
[----:B------:R-:W-:Y:S01]  /*1c80*/  IMAD.SHL.U32 R34, R6, 0x8, RZ ;  /* 0x0000000806227824 */ /* 0x000fe200078e00ff */
[----:B------:R-:W-:Y:S02]  /*1c90*/  IADD3.X R32, PT, PT, R32, R38, R39, P5, P6 ;  /* 0x0000002620207210 */ /* 0x000fe40002fec427 */
[----:B------:R-:W-:Y:S02]  /*1ca0*/  LOP3.LUT R39, R41, 0x100000, R6, 0xf8, !PT ;  /* 0x0010000029277812 */ /* 0x000fe400078ef806 */
[----:B------:R-:W-:Y:S02]  /*1cb0*/  LOP3.LUT R41, R6, 0x1, RZ, 0xc0, !PT ;  /* 0x0000000106297812 */ /* 0x000fe400078ec0ff */
[----:B------:R-:W-:-:S02]  /*1cc0*/  SHF.R.U32.HI R37, RZ, 0x8, R40 ;  /* 0x00000008ff257819 */ /* 0x000fc40000011628 */
[--C-:B------:R-:W-:Y:S02]  /*1cd0*/  LOP3.LUT R39, R39, 0x1000000, R34.reuse, 0xf8, !PT ;  /* 0x0100000027277812 */ /* 0x100fe400078ef822 */
[----:B------:R-:W-:Y:S02]  /*1ce0*/  LOP3.LUT R41, R41, 0x10, R34, 0xf8, !PT ;  /* 0x0000001029297812 */ /* 0x000fe400078ef822 */
[----:B------:R-:W-:Y:S02]  /*1cf0*/  LOP3.LUT R37, R37, 0x1, RZ, 0xc0, !PT ;  /* 0x0000000125257812 */ /* 0x000fe400078ec0ff */
[----:B------:R-:W-:-:S04]  /*1d00*/  SHF.R.U32.HI R34, RZ, 0x5, R40 ;  /* 0x00000005ff227819 */ /* 0x000fc80000011628 */
[----:B------:R-:W-:Y:S02]  /*1d10*/  LOP3.LUT R34, R37, 0x10, R34, 0xf8, !PT ;  /* 0x0000001025227812 */ /* 0x000fe400078ef822 */
[--C-:B------:R-:W-:Y:S02]  /*1d20*/  SHF.R.U32.HI R37, RZ, 0x10, R40.reuse ;  /* 0x00000010ff257819 */ /* 0x100fe40000011628 */
[----:B------:R-:W-:Y:S02]  /*1d30*/  LOP3.LUT R48, R48, 0x10000000, R47, 0xf8, !PT ;  /* 0x1000000030307812 */ /* 0x000fe400078ef82f */
[----:B------:R-:W-:Y:S02]  /*1d40*/  LOP3.LUT R47, R37, 0x1, RZ, 0xc0, !PT ;  /* 0x00000001252f7812 */ /* 0x000fe400078ec0ff */
[--C-:B------:R-:W-:Y:S01]  /*1d50*/  SHF.R.U32.HI R37, RZ, 0x18, R40.reuse ;  /* 0x00000018ff257819 */ /* 0x100fe20000011628 */
[----:B------:R-:W-:Y:S01]  /*1d60*/  IMAD.SHL.U32 R8, R6, 0x10, RZ ;  /* 0x0000001006087824 */ /* 0x000fe200078e00ff */
[----:B------:R-:W-:-:S02]  /*1d70*/  SHF.R.U32.HI R38, RZ, 0x15, R40 ;  /* 0x00000015ff267819 */ /* 0x000fc40000011628 */
[----:B------:R-:W-:Y:S02]  /*1d80*/  LOP3.LUT R37, R37, 0x1, RZ, 0xc0, !PT ;  /* 0x0000000125257812 */ /* 0x000fe400078ec0ff */
[----:B------:R-:W-:Y:S01]  /*1d90*/  LOP3.LUT R42, R35, 0x10000000, R42, 0xf8, !PT ;  /* 0x10000000232a7812 */ /* 0x000fe200078ef82a */
[----:B------:R-:W-:Y:S01]  /*1da0*/  IMAD.SHL.U32 R35, R6, 0x80, RZ ;  /* 0x0000008006237824 */ /* 0x000fe200078e00ff */
[----:B------:R-:W-:Y:S02]  /*1db0*/  SHF.R.U64 R49, R29, 0x1d, R40 ;  /* 0x0000001d1d317819 */ /* 0x000fe40000001228 */
[----:B------:R-:W-:Y:S02]  /*1dc0*/  LOP3.LUT R33, R36, 0x10000000, R33, 0xf8, !PT ;  /* 0x1000000024217812 */ /* 0x000fe400078ef821 */
[----:B------:R-:W-:Y:S02]  /*1dd0*/  LOP3.LUT R36, R8, 0x10, RZ, 0xc0, !PT ;  /* 0x0000001008247812 */ /* 0x000fe400078ec0ff */
[----:B------:R-:W-:-:S02]  /*1de0*/  LOP3.LUT R38, R37, 0x10, R38, 0xf8, !PT ;  /* 0x0000001025267812 */ /* 0x000fc400078ef826 */
[----:B------:R-:W-:Y:S02]  /*1df0*/  LOP3.LUT R49, R10, 0x10, R49, 0xf8, !PT ;  /* 0x000000100a317812 */ /* 0x000fe400078ef831 */
[--C-:B------:R-:W-:Y:S02]  /*1e00*/  SHF.R.U32.HI R37, RZ, 0x2, R40.reuse ;  /* 0x00000002ff257819 */ /* 0x100fe40000011628 */
[--C-:B------:R-:W-:Y:S02]  /*1e10*/  SHF.R.U64 R10, R29, 0x1a, R40.reuse ;  /* 0x0000001a1d0a7819 */ /* 0x100fe40000001228 */
[----:B------:R-:W-:Y:S02]  /*1e20*/  LOP3.LUT R35, R36, 0x100, R35, 0xf8, !PT ;  /* 0x0000010024237812 */ /* 0x000fe400078ef823 */
[----:B------:R-:W-:Y:S02]  /*1e30*/  SHF.R.U32.HI R36, RZ, 0xd, R40 ;  /* 0x0000000dff247819 */ /* 0x000fe40000011628 */
[----:B------:R-:W-:-:S02]  /*1e40*/  LOP3.LUT R34, R34, 0x100, R37, 0xf8, !PT ;  /* 0x0000010022227812 */ /* 0x000fc400078ef825 */
[----:B------:R-:W-:Y:S02]  /*1e50*/  LOP3.LUT R10, R49, 0x100, R10, 0xf8, !PT ;  /* 0x00000100310a7812 */ /* 0x000fe400078ef80a */
[----:B------:R-:W-:Y:S02]  /*1e60*/  SHF.R.U64 R37, R29, 0x17, R40 ;  /* 0x000000171d257819 */ /* 0x000fe40000001228 */
[----:B------:R-:W-:Y:S02]  /*1e70*/  LOP3.LUT R36, R47, 0x10, R36, 0xf8, !PT ;  /* 0x000000102f247812 */ /* 0x000fe400078ef824 */
[--C-:B------:R-:W-:Y:S02]  /*1e80*/  SHF.L.U64.HI R49, R29, 0x1, R40.reuse ;  /* 0x000000011d317819 */ /* 0x100fe40000010228 */
[----:B------:R-:W-:Y:S02]  /*1e90*/  SHF.R.U32.HI R47, RZ, 0xa, R40 ;  /* 0x0000000aff2f7819 */ /* 0x000fe40000011628 */
[----:B------:R-:W-:-:S02]  /*1ea0*/  LOP3.LUT R10, R10, 0x1000, R37, 0xf8, !PT ;  /* 0x000010000a0a7812 */ /* 0x000fc400078ef825 */
[--C-:B------:R-:W-:Y:S02]  /*1eb0*/  SHF.R.U32.HI R37, RZ, 0x12, R40.reuse ;  /* 0x00000012ff257819 */ /* 0x100fe40000011628 */
[----:B------:R-:W-:Y:S02]  /*1ec0*/  LOP3.LUT R49, R34, 0x1000, R49, 0xf8, !PT ;  /* 0x0000100022317812 */ /* 0x000fe400078ef831 */
[--C-:B------:R-:W-:Y:S02]  /*1ed0*/  SHF.R.U64 R51, R29, 0x14, R40.reuse ;  /* 0x000000141d337819 */ /* 0x100fe40000001228 */
[----:B------:R-:W-:Y:S02]  /*1ee0*/  LOP3.LUT R47, R36, 0x100, R47, 0xf8, !PT ;  /* 0x00000100242f7812 */ /* 0x000fe400078ef82f */
[----:B------:R-:W-:Y:S02]  /*1ef0*/  SHF.R.U32.HI R34, RZ, 0x7, R40 ;  /* 0x00000007ff227819 */ /* 0x000fe40000011628 */
[----:B------:R-:W-:-:S02]  /*1f00*/  LOP3.LUT R37, R38, 0x100, R37, 0xf8, !PT ;  /* 0x0000010026257812 */ /* 0x000fc400078ef825 */
[C-C-:B------:R-:W-:Y:S02]  /*1f10*/  SHF.L.U64.HI R36, R29.reuse, 0x4, R40.reuse ;  /* 0x000000041d247819 */ /* 0x140fe40000010228 */
[----:B------:R-:W-:Y:S02]  /*1f20*/  LOP3.LUT R51, R10, 0x10000, R51, 0xf8, !PT ;  /* 0x000100000a337812 */ /* 0x000fe400078ef833 */
[----:B------:R-:W-:Y:S02]  /*1f30*/  SHF.R.U64 R38, R29, 0x11, R40 ;  /* 0x000000111d267819 */ /* 0x000fe40000001228 */
[----:B------:R-:W-:Y:S02]  /*1f40*/  LOP3.LUT R34, R47, 0x1000, R34, 0xf8, !PT ;  /* 0x000010002f227812 */ /* 0x000fe400078ef822 */
[--C-:B------:R-:W-:Y:S02]  /*1f50*/  SHF.R.U32.HI R10, RZ, 0xf, R40.reuse ;  /* 0x0000000fff0a7819 */ /* 0x100fe40000011628 */
[----:B------:R-:W-:-:S02]  /*1f60*/  SHF.R.U32.HI R47, RZ, 0x4, R40 ;  /* 0x00000004ff2f7819 */ /* 0x000fc40000011628 */
[----:B------:R-:W-:Y:S02]  /*1f70*/  LOP3.LUT R36, R49, 0x10000, R36, 0xf8, !PT ;  /* 0x0001000031247812 */ /* 0x000fe400078ef824 */
[----:B------:R-:W-:Y:S02]  /*1f80*/  LOP3.LUT R38, R51, 0x100000, R38, 0xf8, !PT ;  /* 0x0010000033267812 */ /* 0x000fe400078ef826 */
[C-C-:B------:R-:W-:Y:S02]  /*1f90*/  SHF.L.U64.HI R49, R29.reuse, 0x7, R40.reuse ;  /* 0x000000071d317819 */ /* 0x140fe40000010228 */
[----:B------:R-:W-:Y:S02]  /*1fa0*/  SHF.R.U64 R51, R29, 0xe, R40 ;  /* 0x0000000e1d337819 */ /* 0x000fe40000001228 */
[----:B------:R-:W-:Y:S02]  /*1fb0*/  LOP3.LUT R10, R37, 0x1000, R10, 0xf8, !PT ;  /* 0x00001000250a7812 */ /* 0x000fe400078ef80a */
[----:B------:R-:W-:-:S02]  /*1fc0*/  LOP3.LUT R47, R34, 0x10000, R47, 0xf8, !PT ;  /* 0x00010000222f7812 */ /* 0x000fc400078ef82f */
[--C-:B------:R-:W-:Y:S02]  /*1fd0*/  SHF.R.U32.HI R37, RZ, 0xc, R40.reuse ;  /* 0x0000000cff257819 */ /* 0x100fe40000011628 */
[--C-:B------:R-:W-:Y:S02]  /*1fe0*/  SHF.R.U32.HI R34, RZ, 0x1, R40.reuse ;  /* 0x00000001ff227819 */ /* 0x100fe40000011628 */
[----:B------:R-:W-:Y:S02]  /*1ff0*/  LOP3.LUT R49, R36, 0x100000, R49, 0xf8, !PT ;  /* 0x0010000024317812 */ /* 0x000fe400078ef831 */
[----:B------:R-:W-:Y:S02]  /*2000*/  LOP3.LUT R51, R38, 0x1000000, R51, 0xf8, !PT ;  /* 0x0100000026337812 */ /* 0x000fe400078ef833 */
[----:B------:R-:W-:Y:S02]  /*2010*/  SHF.R.U64 R36, R29, 0xb, R40 ;  /* 0x0000000b1d247819 */ /* 0x000fe40000001228 */
[----:B------:R-:W-:-:S02]  /*2020*/  LOP3.LUT R37, R10, 0x10000, R37, 0xf8, !PT ;  /* 0x000100000a257812 */ /* 0x000fc400078ef825 */
[----:B------:R-:W-:Y:S02]  /*2030*/  LOP3.LUT R34, R47, 0x100000, R34, 0xf8, !PT ;  /* 0x001000002f227812 */ /* 0x000fe400078ef822 */
[--C-:B------:R-:W-:Y:S02]  /*2040*/  SHF.R.U32.HI R10, RZ, 0x9, R40.reuse ;  /* 0x00000009ff0a7819 */ /* 0x100fe40000011628 */
[----:B------:R-:W-:Y:S02]  /*2050*/  SHF.R.U64 R47, R29, 0x1e, R40 ;  /* 0x0000001e1d2f7819 */ /* 0x000fe40000001228 */
[----:B------:R-:W-:Y:S02]  /*2060*/  LOP3.LUT R36, R51, 0x10000000, R36, 0xf8, !PT ;  /* 0x1000000033247812 */ /* 0x000fe400078ef824 */
[----:B------:R-:W-:Y:S02]  /*2070*/  LOP3.LUT R10, R37, 0x100000, R10, 0xf8, !PT ;  /* 0x00100000250a7812 */ /* 0x000fe400078ef80a */
[----:B------:R-:W-:-:S02]  /*2080*/  SHF.L.U64.HI R38, R29, 0xa, R40 ;  /* 0x0000000a1d267819 */ /* 0x000fc40000010228 */
[----:B------:R-:W-:Y:S02]  /*2090*/  LOP3.LUT R47, R34, 0x1000000, R47, 0xf8, !PT ;  /* 0x01000000222f7812 */ /* 0x000fe400078ef82f */
[--C-:B------:R-:W-:Y:S02]  /*20a0*/  SHF.R.U64 R50, R29, 0x1b, R40.reuse ;  /* 0x0000001b1d327819 */ /* 0x100fe40000001228 */
[----:B------:R-:W-:Y:S02]  /*20b0*/  SHF.R.U32.HI R29, RZ, 0x6, R40 ;  /* 0x00000006ff1d7819 */ /* 0x000fe40000011628 */
[----:B------:R-:W-:Y:S02]  /*20c0*/  IADD3 R34, P5, P6, R36, R30, R31 ;  /* 0x0000001e24227210 */ /* 0x000fe40007ebe01f */
[--C-:B------:R-:W-:Y:S02]  /*20d0*/  SHF.R.U32.HI R37, RZ, 0xf, R7.reuse ;  /* 0x0000000fff257819 */ /* 0x100fe40000011607 */
[----:B------:R-:W-:-:S02]  /*20e0*/  SHF.R.U32.HI R31, RZ, 0x17, R7 ;  /* 0x00000017ff1f7819 */ /* 0x000fc40000011607 */
[----:B------:R-:W-:Y:S02]  /*20f0*/  LOP3.LUT R29, R10, 0x1000000, R29, 0xf8, !PT ;  /* 0x010000000a1d7812 */ /* 0x000fe400078ef81d */
[----:B------:R-:W-:Y:S02]  /*2100*/  LOP3.LUT R37, R37, 0x1, RZ, 0xc0, !PT ;  /* 0x0000000125257812 */ /* 0x000fe400078ec0ff */
[--C-:B------:R-:W-:Y:S02]  /*2110*/  SHF.R.U32.HI R36, RZ, 0xc, R7.reuse ;  /* 0x0000000cff247819 */ /* 0x100fe40000011607 */
[--C-:B------:R-:W-:Y:S02]  /*2120*/  SHF.R.U32.HI R10, RZ, 0x14, R7.reuse ;  /* 0x00000014ff0a7819 */ /* 0x100fe40000011607 */
[----:B------:R-:W-:Y:S02]  /*2130*/  LOP3.LUT R31, R31, 0x1, RZ, 0xc0, !PT ;  /* 0x000000011f1f7812 */ /* 0x000fe400078ec0ff */
[----:B------:R-:W-:-:S02]  /*2140*/  SHF.R.U32.HI R30, RZ, 0x18, R7 ;  /* 0x00000018ff1e7819 */ /* 0x000fc40000011607 */
[----:B------:R-:W-:Y:S02]  /*2150*/  LOP3.LUT R36, R37, 0x10, R36, 0xf8, !PT ;  /* 0x0000001025247812 */ /* 0x000fe400078ef824 */
[----:B------:R-:W-:Y:S02]  /*2160*/  LOP3.LUT R38, R49, 0x1000000, R38, 0xf8, !PT ;  /* 0x0100000031267812 */ /* 0x000fe400078ef826 */
[----:B------:R-:W-:Y:S02]  /*2170*/  LOP3.LUT R10, R31, 0x10, R10, 0xf8, !PT ;  /* 0x000000101f0a7812 */ /* 0x000fe400078ef80a */
[----:B------:R-:W-:Y:S02]  /*2180*/  LOP3.LUT R30, R30, 0x1, RZ, 0xc0, !PT ;  /* 0x000000011e1e7812 */ /* 0x000fe400078ec0ff */
[--C-:B------:R-:W-:Y:S02]  /*2190*/  SHF.R.U32.HI R37, RZ, 0x15, R7.reuse ;  /* 0x00000015ff257819 */ /* 0x100fe40000011607 */
[----:B------:R-:W-:Y:S01]  /*21a0*/  SHF.R.U32.HI R31, RZ, 0x10, R7 ;  /* 0x00000010ff1f7819 */ /* 0x000fe20000011607 */
[----:B------:R-:W-:Y:S01]  /*21b0*/  IMAD.SHL.U32 R40, R6, 0x400, RZ ;  /* 0x0000040006287824 */ /* 0x000fe200078e00ff */
[----:B------:R-:W-:-:S02]  /*21c0*/  LOP3.LUT R27, R38, 0x10000000, R27, 0xf8, !PT ;  /* 0x10000000261b7812 */ /* 0x000fc400078ef81b */
[----:B------:R-:W-:Y:S01]  /*21d0*/  LOP3.LUT R37, R30, 0x10, R37, 0xf8, !PT ;  /* 0x000000101e257812 */ /* 0x000fe200078ef825 */
[C---:B------:R-:W-:Y:S01]  /*21e0*/  IMAD.SHL.U32 R30, R6.reuse, 0x40, RZ ;  /* 0x00000040061e7824 */ /* 0x040fe200078e00ff */
[----:B------:R-:W-:Y:S02]  /*21f0*/  SHF.R.U32.HI R38, RZ, 0xd, R7 ;  /* 0x0000000dff267819 */ /* 0x000fe40000011607 */
[----:B------:R-:W-:Y:S02]  /*2200*/  LOP3.LUT R31, R31, 0x1, RZ, 0xc0, !PT ;  /* 0x000000011f1f7812 */ /* 0x000fe400078ec0ff */
[----:B------:R-:W-:Y:S01]  /*2210*/  LOP3.LUT R35, R35, 0x1000, R40, 0xf8, !PT ;  /* 0x0000100023237812 */ /* 0x000fe200078ef828 */
[----:B------:R-:W-:Y:S01]  /*2220*/  IMAD.SHL.U32 R40, R6, 0x200, RZ ;  /* 0x0000020006287824 */ /* 0x000fe200078e00ff */
[----:B------:R-:W-:Y:S02]  /*2230*/  LOP3.LUT R38, R31, 0x10, R38, 0xf8, !PT ;  /* 0x000000101f267812 */ /* 0x000fe400078ef826 */
[----:B------:R-:W-:-:S02]  /*2240*/  LOP3.LUT R31, R41, 0x100, R30, 0xf8, !PT ;  /* 0x00000100291f7812 */ /* 0x000fc400078ef81e */
[----:B------:R-:W-:Y:S02]  /*2250*/  LOP3.LUT R47, R47, 0x10000000, R50, 0xf8, !PT ;  /* 0x100000002f2f7812 */ /* 0x000fe400078ef832 */
[----:B------:R-:W-:Y:S01]  /*2260*/  LOP3.LUT R31, R31, 0x1000, R40, 0xf8, !PT ;  /* 0x000010001f1f7812 */ /* 0x000fe200078ef828 */
[C---:B------:R-:W-:Y:S02]  /*2270*/  IMAD.SHL.U32 R40, R6.reuse, 0x1000, RZ ;  /* 0x0000100006287824 */ /* 0x040fe400078e00ff */
[----:B------:R-:W-:-:S03]  /*2280*/  IMAD.SHL.U32 R50, R6, 0x2000, RZ ;  /* 0x0000200006327824 */ /* 0x000fc600078e00ff */
[----:B------:R-:W-:Y:S01]  /*2290*/  LOP3.LUT R31, R31, 0x10000, R40, 0xf8, !PT ;  /* 0x000100001f1f7812 */ /* 0x000fe200078ef828 */
[C---:B------:R-:W-:Y:S01]  /*22a0*/  IMAD.SHL.U32 R40, R6.reuse, 0x8000, RZ ;  /* 0x0000800006287824 */ /* 0x040fe200078e00ff */
[----:B------:R-:W-:Y:S01]  /*22b0*/  LOP3.LUT R50, R35, 0x10000, R50, 0xf8, !PT ;  /* 0x0001000023327812 */ /* 0x000fe200078ef832 */
[----:B------:R-:W-:-:S03]  /*22c0*/  IMAD.U32 R35, R6, 0x10000, RZ ;  /* 0x0001000006237824 */ /* 0x000fc600078e00ff */
[----:B------:R-:W-:Y:S01]  /*22d0*/  LOP3.LUT R31, R31, 0x100000, R40, 0xf8, !PT ;  /* 0x001000001f1f7812 */ /* 0x000fe200078ef828 */
[----:B------:R-:W-:Y:S01]  /*22e0*/  IMAD.SHL.U32 R40, R6, 0x80000, RZ ;  /* 0x0008000006287824 */ /* 0x000fe200078e00ff */
[----:B------:R-:W-:-:S04]  /*22f0*/  LOP3.LUT R35, R50, 0x100000, R35, 0xf8, !PT ;  /* 0x0010000032237812 */ /* 0x000fc800078ef823 */
[----:B------:R-:W-:Y:S01]  /*2300*/  LOP3.LUT R40, R35, 0x1000000, R40, 0xf8, !PT ;  /* 0x0100000023287812 */ /* 0x000fe200078ef828 */
[----:B------:R-:W-:-:S05]  /*2310*/  IMAD.SHL.U32 R35, R6, 0x400000, RZ ;  /* 0x0040000006237824 */ /* 0x000fca00078e00ff */
[----:B------:R-:W-:Y:S02]  /*2320*/  LOP3.LUT R35, R40, 0x10000000, R35, 0xf8, !PT ;  /* 0x1000000028237812 */ /* 0x000fe400078ef823 */
[----:B------:R-:W-:Y:S01]  /*2330*/  SHF.R.U32.HI R40, RZ, 0x1f, R28 ;  /* 0x0000001fff287819 */ /* 0x000fe2000001161c */
[----:B------:R-:W-:Y:S01]  /*2340*/  IMAD.SHL.U32 R28, R6, 0x40000, RZ ;  /* 0x00040000061c7824 */ /* 0x000fe200078e00ff */
[----:B------:R-:W-:Y:S02]  /*2350*/  @P1 LOP3.LUT R29, R29, 0x10000000, RZ, 0xfc, !PT ;  /* 0x100000001d1d1812 */ /* 0x000fe400078efcff */
[----:B------:R-:W-:Y:S02]  /*2360*/  SEL R40, R40, RZ, P4 ;  /* 0x000000ff28287207 */ /* 0x000fe40002000000 */
[----:B------:R-:W-:Y:S02]  /*2370*/  IADD3 R45, P1, P4, R47, R42, R45 ;  /* 0x0000002a2f2d7210 */ /* 0x000fe40007c3e02d */
[----:B------:R-:W-:-:S02]  /*2380*/  LOP3.LUT R31, R31, 0x1000000, R28, 0xf8, !PT ;  /* 0x010000001f1f7812 */ /* 0x000fc400078ef81c */
[----:B------:R-:W-:Y:S02]  /*2390*/  LOP3.LUT R28, R39, 0x10000000, R30, 0xf8, !PT ;  /* 0x10000000271c7812 */ /* 0x000fe400078ef81e */
[----:B------:R-:W-:Y:S02]  /*23a0*/  IADD3.X R39, PT, PT, R27, R9, R18, P5, P6 ;  /* 0x000000091b277210 */ /* 0x000fe40002fec412 */
[----:B------:R-:W-:Y:S02]  /*23b0*/  IADD3.X R27, PT, PT, R29, R48, R33, P1, P4 ;  /* 0x000000301d1b7210 */ /* 0x000fe40000fe8421 */
[C---:B--2---:R-:W-:Y:S01]  /*23c0*/  SHF.R.U64 R33, R2.reuse, 0x1, R3 ;  /* 0x0000000102217819 */ /* 0x044fe20000001203 */
[C---:B------:R-:W-:Y:S02]  /*23d0*/  IMAD.SHL.U32 R9, R2.reuse, 0x10, RZ ;  /* 0x0000001002097824 */ /* 0x040fe400078e00ff */
[----:B------:R-:W-:Y:S01]  /*23e0*/  IMAD.SHL.U32 R42, R2, 0x4, RZ ;  /* 0x00000004022a7824 */ /* 0x000fe200078e00ff */
[----:B------:R-:W-:-:S02]  /*23f0*/  LOP3.LUT R33, R33, 0x1, RZ, 0xc0, !PT ;  /* 0x0000000121217812 */ /* 0x000fc400078ec0ff */
[----:B------:R-:W-:Y:S01]  /*2400*/  LOP3.LUT R35, R35, R40, RZ, 0xfc, !PT ;  /* 0x0000002823237212 */ /* 0x000fe200078efcff */
[C---:B------:R-:W-:Y:S01]  /*2410*/  IMAD.SHL.U32 R40, R2.reuse, 0x80, RZ ;  /* 0x0000008002287824 */ /* 0x040fe200078e00ff */
[----:B------:R-:W-:Y:S02]  /*2420*/  LOP3.LUT R29, R9, 0x10, RZ, 0xc0, !PT ;  /* 0x00000010091d7812 */ /* 0x000fe400078ec0ff */
[----:B------:R-:W-:Y:S02]  /*2430*/  LOP3.LUT R33, R33, 0x10, R42, 0xf8, !PT ;  /* 0x0000001021217812 */ /* 0x000fe400078ef82a */
[--C-:B------:R-:W-:Y:S01]  /*2440*/  SHF.L.U64.HI R42, R2, 0x17, R3.reuse ;  /* 0x00000017022a7819 */ /* 0x100fe20000010203 */
[----:B------:R-:W-:Y:S01]  /*2450*/  IMAD.MOV.U32 R18, RZ, RZ, RZ ;  /* 0x000000ffff127224 */ /* 0x000fe200078e00ff */
[----:B------:R-:W-:Y:S01]  /*2460*/  LOP3.LUT R40, R29, 0x100, R40, 0xf8, !PT ;  /* 0x000001001d287812 */ /* 0x000fe200078ef828 */
[----:B---3--:R-:W-:Y:S01]  /*2470*/  @!P2 IMAD.U32 R18, R44, -0x80000000, RZ ;  /* 0x800000002c12a824 */ /* 0x008fe200078e00ff */
[----:B------:R-:W-:-:S02]  /*2480*/  SHF.L.U64.HI R29, R2, 0x1a, R3 ;  /* 0x0000001a021d7819 */ /* 0x000fc40000010203 */
[--C-:B------:R-:W-:Y:S02]  /*2490*/  SHF.L.U64.HI R44, R2, 0x7, R3.reuse ;  /* 0x00000007022c7819 */ /* 0x100fe40000010203 */
[----:B------:R-:W-:Y:S02]  /*24a0*/  LOP3.LUT R42, R42, 0x1, RZ, 0xc0, !PT ;  /* 0x000000012a2a7812 */ /* 0x000fe400078ec0ff */
[C-C-:B------:R-:W-:Y:S02]  /*24b0*/  SHF.R.U64 R41, R2.reuse, 0x11, R3.reuse ;  /* 0x0000001102297819 */ /* 0x140fe40000001203 */
[----:B------:R-:W-:Y:S02]  /*24c0*/  SHF.L.U64.HI R47, R2, 0xa, R3 ;  /* 0x0000000a022f7819 */ /* 0x000fe40000010203 */
[----:B------:R-:W-:Y:S02]  /*24d0*/  LOP3.LUT R44, R44, 0x1, RZ, 0xc0, !PT ;  /* 0x000000012c2c7812 */ /* 0x000fe400078ec0ff */
[----:B------:R-:W-:Y:S01]  /*24e0*/  LOP3.LUT R29, R42, 0x10, R29, 0xf8, !PT ;  /* 0x000000102a1d7812 */ /* 0x000fe200078ef81d */
[----:B------:R-:W-:Y:S01]  /*24f0*/  IMAD.MOV.U32 R30, RZ, RZ, RZ ;  /* 0x000000ffff1e7224 */ /* 0x000fe200078e00ff */
[----:B------:R-:W-:-:S02]  /*2500*/  SHF.R.U64 R42, R2, 0xf, R3 ;  /* 0x0000000f022a7819 */ /* 0x000fc40000001203 */
[----:B----4-:R-:W-:Y:S01]  /*2510*/  @P3 SHF.R.U32.HI R30, RZ, 0x1f, R46 ;  /* 0x0000001fff1e3819 */ /* 0x010fe2000001162e */
[C---:B------:R-:W-:Y:S01]  /*2520*/  IMAD.SHL.U32 R49, R2.reuse, 0x400, RZ ;  /* 0x0000040002317824 */ /* 0x040fe200078e00ff */
[----:B------:R-:W-:Y:S02]  /*2530*/  LOP3.LUT R41, R41, 0x1, RZ, 0xc0, !PT ;  /* 0x0000000129297812 */ /* 0x000fe400078ec0ff */
[----:B------:R-:W-:Y:S02]  /*2540*/  SHF.R.U64 R46, R2, 0xe, R3 ;  /* 0x0000000e022e7819 */ /* 0x000fe40000001203 */
[----:B------:R-:W-:Y:S02]  /*2550*/  LOP3.LUT R44, R44, 0x10, R47, 0xf8, !PT ;  /* 0x000000102c2c7812 */ /* 0x000fe400078ef82f */
[----:B------:R-:W-:Y:S02]  /*2560*/  SHF.R.U64 R47, R2, 0xc, R3 ;  /* 0x0000000c022f7819 */ /* 0x000fe40000001203 */
[----:B------:R-:W-:-:S02]  /*2570*/  LOP3.LUT R42, R42, 0x1, RZ, 0xc0, !PT ;  /* 0x000000012a2a7812 */ /* 0x000fc400078ec0ff */
[----:B------:R-:W-:Y:S01]  /*2580*/  LOP3.LUT R41, R41, 0x10, R46, 0xf8, !PT ;  /* 0x0000001029297812 */ /* 0x000fe200078ef82e */
[----:B------:R-:W-:Y:S01]  /*2590*/  IMAD.SHL.U32 R46, R2, 0x20, RZ ;  /* 0x00000020022e7824 */ /* 0x000fe200078e00ff */
[----:B------:R-:W-:Y:S02]  /*25a0*/  LOP3.LUT R47, R42, 0x10, R47, 0xf8, !PT ;  /* 0x000000102a2f7812 */ /* 0x000fe400078ef82f */
[----:B------:R-:W-:Y:S02]  /*25b0*/  LOP3.LUT R42, R40, 0x1000, R49, 0xf8, !PT ;  /* 0x00001000282a7812 */ /* 0x000fe400078ef831 */
[----:B------:R-:W-:Y:S02]  /*25c0*/  SHF.L.U64.HI R49, R2, 0xd, R3 ;  /* 0x0000000d02317819 */ /* 0x000fe40000010203 */
[----:B------:R-:W-:Y:S02]  /*25d0*/  LOP3.LUT R46, R33, 0x100, R46, 0xf8, !PT ;  /* 0x00000100212e7812 */ /* 0x000fe400078ef82e */
[----:B------:R-:W-:-:S02]  /*25e0*/  LOP3.LUT R33, R44, 0x100, R49, 0xf8, !PT ;  /* 0x000001002c217812 */ /* 0x000fc400078ef831 */
[C-C-:B------:R-:W-:Y:S02]  /*25f0*/  SHF.R.U64 R40, R2.reuse, 0xb, R3.reuse ;  /* 0x0000000b02287819 */ /* 0x140fe40000001203 */
[C---:B------:R-:W-:Y:S02]  /*2600*/  SHF.R.U64 R44, R2.reuse, 0x9, R3 ;  /* 0x00000009022c7819 */ /* 0x040fe40000001203 */
[----:B------:R-:W-:Y:S02]  /*2610*/  LOP3.LUT R40, R41, 0x100, R40, 0xf8, !PT ;  /* 0x0000010029287812 */ /* 0x000fe400078ef828 */
[----:B------:R-:W-:Y:S01]  /*2620*/  LOP3.LUT R41, R47, 0x100, R44, 0xf8, !PT ;  /* 0x000001002f297812 */ /* 0x000fe200078ef82c */
[C---:B------:R-:W-:Y:S02]  /*2630*/  IMAD.SHL.U32 R47, R2.reuse, 0x100, RZ ;  /* 0x00000100022f7824 */ /* 0x040fe400078e00ff */
[----:B------:R-:W-:-:S03]  /*2640*/  IMAD.SHL.U32 R49, R2, 0x2000, RZ ;  /* 0x0000200002317824 */ /* 0x000fc600078e00ff */
[----:B------:R-:W-:Y:S02]  /*2650*/  LOP3.LUT R44, R46, 0x1000, R47, 0xf8, !PT ;  /* 0x000010002e2c7812 */ /* 0x000fe400078ef82f */
[C-C-:B------:R-:W-:Y:S02]  /*2660*/  SHF.L.U64.HI R46, R2.reuse, 0x10, R3.reuse ;  /* 0x00000010022e7819 */ /* 0x140fe40000010203 */
[----:B------:R-:W-:Y:S02]  /*2670*/  SHF.R.U64 R47, R2, 0x8, R3 ;  /* 0x00000008022f7819 */ /* 0x000fe40000001203 */
[----:B------:R-:W-:Y:S02]  /*2680*/  LOP3.LUT R33, R33, 0x1000, R46, 0xf8, !PT ;  /* 0x0000100021217812 */ /* 0x000fe400078ef82e */
[----:B------:R-:W-:Y:S01]  /*2690*/  LOP3.LUT R40, R40, 0x1000, R47, 0xf8, !PT ;  /* 0x0000100028287812 */ /* 0x000fe200078ef82f */
[C---:B------:R-:W-:Y:S01]  /*26a0*/  IMAD.U32 R47, R2.reuse, 0x10000, RZ ;  /* 0x00010000022f7824 */ /* 0x040fe200078e00ff */
[----:B------:R-:W-:-:S02]  /*26b0*/  SHF.R.U64 R46, R2, 0x6, R3 ;  /* 0x00000006022e7819 */ /* 0x000fc40000001203 */
[----:B------:R-:W-:Y:S02]  /*26c0*/  LOP3.LUT R42, R42, 0x10000, R49, 0xf8, !PT ;  /* 0x000100002a2a7812 */ /* 0x000fe400078ef831 */
[----:B------:R-:W-:Y:S02]  /*26d0*/  LOP3.LUT R41, R41, 0x1000, R46, 0xf8, !PT ;  /* 0x0000100029297812 */ /* 0x000fe400078ef82e */
[----:B------:R-:W-:Y:S01]  /*26e0*/  LOP3.LUT R42, R42, 0x100000, R47, 0xf8, !PT ;  /* 0x001000002a2a7812 */ /* 0x000fe200078ef82f */
[C---:B------:R-:W-:Y:S01]  /*26f0*/  IMAD.SHL.U32 R47, R2.reuse, 0x800, RZ ;  /* 0x00000800022f7824 */ /* 0x040fe200078e00ff */
[C---:B------:R-:W-:Y:S01]  /*2700*/  SHF.L.U64.HI R46, R2.reuse, 0x13, R3 ;  /* 0x00000013022e7819 */ /* 0x040fe20000010203 */
[----:B------:R-:W-:-:S03]  /*2710*/  IMAD.SHL.U32 R49, R2, 0x80000, RZ ;  /* 0x0008000002317824 */ /* 0x000fc600078e00ff */
[----:B------:R-:W-:Y:S02]  /*2720*/  LOP3.LUT R33, R33, 0x10000, R46, 0xf8, !PT ;  /* 0x0001000021217812 */ /* 0x000fe400078ef82e */
[----:B------:R-:W-:Y:S02]  /*2730*/  SHF.R.U64 R46, R2, 0x3, R3 ;  /* 0x00000003022e7819 */ /* 0x000fe40000001203 */
[----:B------:R-:W-:Y:S02]  /*2740*/  LOP3.LUT R44, R44, 0x10000, R47, 0xf8, !PT ;  /* 0x000100002c2c7812 */ /* 0x000fe400078ef82f */
[----:B------:R-:W-:Y:S02]  /*2750*/  SHF.R.U64 R47, R2, 0x5, R3 ;  /* 0x00000005022f7819 */ /* 0x000fe40000001203 */
[----:B------:R-:W-:Y:S02]  /*2760*/  LOP3.LUT R41, R41, 0x10000, R46, 0xf8, !PT ;  /* 0x0001000029297812 */ /* 0x000fe400078ef82e */
[----:B------:R-:W-:-:S02]  /*2770*/  LOP3.LUT R46, R42, 0x1000000, R49, 0xf8, !PT ;  /* 0x010000002a2e7812 */ /* 0x000fc400078ef831 */
[----:B------:R-:W-:Y:S01]  /*2780*/  LOP3.LUT R40, R40, 0x10000, R47, 0xf8, !PT ;  /* 0x0001000028287812 */ /* 0x000fe200078ef82f */
[C---:B------:R-:W-:Y:S01]  /*2790*/  IMAD.SHL.U32 R47, R2.reuse, 0x4000, RZ ;  /* 0x00004000022f7824 */ /* 0x040fe200078e00ff */
[C-C-:B------:R-:W-:Y:S02]  /*27a0*/  SHF.L.U64.HI R42, R2.reuse, 0x16, R3.reuse ;  /* 0x00000016022a7819 */ /* 0x140fe40000010203 */
[C---:B------:R-:W-:Y:S02]  /*27b0*/  SHF.R.U64 R49, R2.reuse, 0x2, R3 ;  /* 0x0000000202317819 */ /* 0x040fe40000001203 */
[----:B------:R-:W-:Y:S01]  /*27c0*/  LOP3.LUT R33, R33, 0x100000, R42, 0xf8, !PT ;  /* 0x0010000021217812 */ /* 0x000fe200078ef82a */
[----:B------:R-:W-:Y:S01]  /*27d0*/  IMAD.SHL.U32 R42, R2, 0x20000, RZ ;  /* 0x00020000022a7824 */ /* 0x000fe200078e00ff */
[----:B------:R-:W-:Y:S02]  /*27e0*/  LOP3.LUT R47, R44, 0x100000, R47, 0xf8, !PT ;  /* 0x001000002c2f7812 */ /* 0x000fe400078ef82f */
[----:B------:R-:W-:Y:S01]  /*27f0*/  LOP3.LUT R40, R40, 0x100000, R49, 0xf8, !PT ;  /* 0x0010000028287812 */ /* 0x000fe200078ef831 */
[C---:B------:R-:W-:Y:S01]  /*2800*/  IMAD.SHL.U32 R49, R2.reuse, 0x400000, RZ ;  /* 0x0040000002317824 */ /* 0x040fe200078e00ff */
[----:B------:R-:W-:Y:S01]  /*2810*/  LOP3.LUT R42, R47, 0x1000000, R42, 0xf8, !PT ;  /* 0x010000002f2a7812 */ /* 0x000fe200078ef82a */
[C---:B------:R-:W-:Y:S01]  /*2820*/  IMAD.SHL.U32 R47, R2.reuse, 0x2, RZ ;  /* 0x00000002022f7824 */ /* 0x040fe200078e00ff */
[----:B------:R-:W-:-:S02]  /*2830*/  SHF.L.U64.HI R48, R2, 0x19, R3 ;  /* 0x0000001902307819 */ /* 0x000fc40000010203 */
[----:B------:R-:W-:Y:S02]  /*2840*/  LOP3.LUT R49, R46, 0x10000000, R49, 0xf8, !PT ;  /* 0x100000002e317812 */ /* 0x000fe400078ef831 */
[----:B------:R-:W-:Y:S01]  /*2850*/  LOP3.LUT R46, R41, 0x100000, R2, 0xf8, !PT ;  /* 0x00100000292e7812 */ /* 0x000fe200078ef802 */
[----:B------:R-:W-:Y:S01]  /*2860*/  IMAD.SHL.U32 R41, R2, 0x8, RZ ;  /* 0x0000000802297824 */ /* 0x000fe200078e00ff */
[----:B------:R-:W-:Y:S01]  /*2870*/  LOP3.LUT R44, R40, 0x1000000, R47, 0xf8, !PT ;  /* 0x01000000282c7812 */ /* 0x000fe200078ef82f */
[----:B------:R-:W-:Y:S01]  /*2880*/  IMAD.SHL.U32 R47, R2, 0x100000, RZ ;  /* 0x00100000022f7824 */ /* 0x000fe200078e00ff */
[----:B------:R-:W-:Y:S02]  /*2890*/  LOP3.LUT R40, R49, R30, RZ, 0xfc, !PT ;  /* 0x0000001e31287212 */ /* 0x000fe400078efcff */
[----:B------:R-:W-:Y:S02]  /*28a0*/  LOP3.LUT R49, R48, 0x1, RZ, 0xc0, !PT ;  /* 0x0000000130317812 */ /* 0x000fe400078ec0ff */
[----:B------:R-:W-:-:S02]  /*28b0*/  SHF.L.U64.HI R30, R2, 0x1c, R3 ;  /* 0x0000001c021e7819 */ /* 0x000fc40000010203 */
[----:B------:R-:W-:Y:S02]  /*28c0*/  LOP3.LUT R41, R46, 0x1000000, R41, 0xf8, !PT ;  /* 0x010000002e297812 */ /* 0x000fe400078ef829 */
[----:B------:R-:W-:Y:S02]  /*28d0*/  LOP3.LUT R44, R44, 0x10000000, R9, 0xf8, !PT ;  /* 0x100000002c2c7812 */ /* 0x000fe400078ef809 */
[C---:B------:R-:W-:Y:S02]  /*28e0*/  SHF.L.U64.HI R46, R2.reuse, 0x1f, R3 ;  /* 0x0000001f022e7819 */ /* 0x040fe40000010203 */
[----:B------:R-:W-:Y:S02]  /*28f0*/  LOP3.LUT R9, R49, 0x10, R30, 0xf8, !PT ;  /* 0x0000001031097812 */ /* 0x000fe400078ef81e */
[----:B------:R-:W-:Y:S01]  /*2900*/  LOP3.LUT R33, R33, 0x1000000, R48, 0xf8, !PT ;  /* 0x0100000021217812 */ /* 0x000fe200078ef830 */
[----:B------:R-:W-:Y:S01]  /*2910*/  IMAD.SHL.U32 R48, R2, 0x40, RZ ;  /* 0x0000004002307824 */ /* 0x000fe200078e00ff */
[----:B------:R-:W-:-:S02]  /*2920*/  LOP3.LUT R42, R42, 0x10000000, R47, 0xf8, !PT ;  /* 0x100000002a2a7812 */ /* 0x000fc400078ef82f */
[----:B------:R-:W-:Y:S02]  /*2930*/  LOP3.LUT R46, R9, 0x100, R46, 0xf8, !PT ;  /* 0x00000100092e7812 */ /* 0x000fe400078ef82e */
[----:B------:R-:W-:Y:S02]  /*2940*/  IADD3 R40, P2, P3, R42, R40, R13 ;  /* 0x000000282a287210 */ /* 0x000fe40007b5e00d */
[--C-:B------:R-:W-:Y:S02]  /*2950*/  SHF.R.U32.HI R9, RZ, 0x1, R3.reuse ;  /* 0x00000001ff097819 */ /* 0x100fe40000011603 */
[----:B------:R-:W-:Y:S02]  /*2960*/  SHF.R.U64 R42, R2, 0x1, R3 ;  /* 0x00000001022a7819 */ /* 0x000fe40000001203 */
[----:B------:R-:W-:Y:S02]  /*2970*/  LOP3.LUT R41, R41, 0x10000000, R48, 0xf8, !PT ;  /* 0x1000000029297812 */ /* 0x000fe400078ef830 */
[----:B------:R-:W-:-:S02]  /*2980*/  ISETP.NE.U32.AND P1, PT, RZ, UR33, PT ;  /* 0x00000021ff007c0c */ /* 0x000fc4000bf25070 */
[----:B------:R-:W-:Y:S02]  /*2990*/  LOP3.LUT R13, R18, R9, RZ, 0xfc, !PT ;  /* 0x00000009120d7212 */ /* 0x000fe400078efcff */
[----:B------:R-:W-:Y:S02]  /*29a0*/  LOP3.LUT R42, R42, UR33, RZ, 0xfc, !PT ;  /* 0x000000212a2a7c12 */ /* 0x000fe4000f8efcff */
[----:B------:R-:W-:Y:S02]  /*29b0*/  IADD3 R43, P4, P5, R44, R41, R43 ;  /* 0x000000292c2b7210 */ /* 0x000fe40007d9e02b */
[----:B------:R-:W-:Y:S02]  /*29c0*/  SHF.L.U64.HI R48, R2, 0x1d, R3 ;  /* 0x0000001d02307819 */ /* 0x000fe40000010203 */
[C---:B------:R-:W-:Y:S02]  /*29d0*/  ISETP.NE.AND.EX P1, PT, R18.reuse, RZ, PT, P1 ;  /* 0x000000ff1200720c */ /* 0x040fe40003f25310 */
[----:B------:R-:W-:-:S02]  /*29e0*/  LOP3.LUT R44, R18, 0x1, R9, 0xc8, !PT ;  /* 0x00000001122c7812 */ /* 0x000fc400078ec809 */
[--C-:B------:R-:W-:Y:S02]  /*29f0*/  SHF.R.U32.HI R18, RZ, 0x8, R13.reuse ;  /* 0x00000008ff127819 */ /* 0x100fe4000001160d */
[----:B------:R-:W-:Y:S02]  /*2a00*/  SHF.R.U64 R47, R42, 0x1d, R13 ;  /* 0x0000001d2a2f7819 */ /* 0x000fe4000000120d */
[----:B------:R-:W-:Y:S02]  /*2a10*/  LOP3.LUT R41, R29, 0x100, R48, 0xf8, !PT ;  /* 0x000001001d297812 */ /* 0x000fe400078ef830 */
[----:B------:R-:W-:Y:S02]  /*2a20*/  LOP3.LUT R29, R18, 0x1, RZ, 0xc0, !PT ;  /* 0x00000001121d7812 */ /* 0x000fe400078ec0ff */
[----:B------:R-:W-:Y:S02]  /*2a30*/  LOP3.LUT R47, R44, 0x10, R47, 0xf8, !PT ;  /* 0x000000102c2f7812 */ /* 0x000fe400078ef82f */
[----:B------:R-:W-:-:S02]  /*2a40*/  SHF.R.U64 R18, R42, 0x1a, R13 ;  /* 0x0000001a2a127819 */ /* 0x000fc4000000120d */
[--C-:B------:R-:W-:Y:S02]  /*2a50*/  SHF.R.U32.HI R48, RZ, 0x10, R13.reuse ;  /* 0x00000010ff307819 */ /* 0x100fe4000001160d */
[----:B------:R-:W-:Y:S02]  /*2a60*/  LOP3.LUT R18, R47, 0x100, R18, 0xf8, !PT ;  /* 0x000001002f127812 */ /* 0x000fe400078ef812 */
[----:B------:R-:W-:Y:S02]  /*2a70*/  SHF.R.U32.HI R47, RZ, 0x18, R13 ;  /* 0x00000018ff2f7819 */ /* 0x000fe4000001160d */
[----:B------:R-:W-:Y:S02]  /*2a80*/  LOP3.LUT R33, R33, 0x10000000, R30, 0xf8, !PT ;  /* 0x1000000021217812 */ /* 0x000fe400078ef81e */
[----:B------:R-:W-:Y:S01]  /*2a90*/  LOP3.LUT R30, R48, 0x1, RZ, 0xc0, !PT ;  /* 0x00000001301e7812 */ /* 0x000fe200078ec0ff */
[----:B------:R-:W-:Y:S01]  /*2aa0*/  IMAD.SHL.U32 R49, R2, 0x4, RZ ;  /* 0x0000000402317824 */ /* 0x000fe200078e00ff */
[----:B------:R-:W-:-:S02]  /*2ab0*/  LOP3.LUT R47, R47, 0x1, RZ, 0xc0, !PT ;  /* 0x000000012f2f7812 */ /* 0x000fc400078ec0ff */
[--C-:B------:R-:W-:Y:S02]  /*2ac0*/  SHF.R.U32.HI R48, RZ, 0x15, R13.reuse ;  /* 0x00000015ff307819 */ /* 0x100fe4000001160d */
[----:B------:R-:W-:Y:S02]  /*2ad0*/  SHF.R.U32.HI R44, RZ, 0x5, R13 ;  /* 0x00000005ff2c7819 */ /* 0x000fe4000001160d */
[----:B------:R-:W-:Y:S01]  /*2ae0*/  LOP3.LUT R48, R47, 0x10, R48, 0xf8, !PT ;  /* 0x000000102f307812 */ /* 0x000fe200078ef830 */
[----:B------:R-:W-:Y:S01]  /*2af0*/  IMAD.SHL.U32 R47, R2, 0x20, RZ ;  /* 0x00000020022f7824 */ /* 0x000fe200078e00ff */
[----:B------:R-:W-:Y:S02]  /*2b00*/  LOP3.LUT R46, R46, 0x1000, R49, 0xf8, !PT ;  /* 0x000010002e2e7812 */ /* 0x000fe400078ef831 */
[----:B------:R-:W-:Y:S02]  /*2b10*/  LOP3.LUT R44, R29, 0x10, R44, 0xf8, !PT ;  /* 0x000000101d2c7812 */ /* 0x000fe400078ef82c */
[----:B------:R-:W-:-:S02]  /*2b20*/  SHF.R.U32.HI R29, RZ, 0xd, R13 ;  /* 0x0000000dff1d7819 */ /* 0x000fc4000001160d */
[----:B------:R-:W-:Y:S01]  /*2b30*/  LOP3.LUT R46, R46, 0x10000, R47, 0xf8, !PT ;  /* 0x000100002e2e7812 */ /* 0x000fe200078ef82f */
[----:B------:R-:W-:Y:S01]  /*2b40*/  IMAD.SHL.U32 R47, R2, 0x8, RZ ;  /* 0x00000008022f7824 */ /* 0x000fe200078e00ff */
[----:B------:R-:W-:Y:S02]  /*2b50*/  LOP3.LUT R29, R30, 0x10, R29, 0xf8, !PT ;  /* 0x000000101e1d7812 */ /* 0x000fe400078ef81d */
[----:B------:R-:W-:Y:S02]  /*2b60*/  LOP3.LUT R30, R41, 0x1000, R2, 0xf8, !PT ;  /* 0x00001000291e7812 */ /* 0x000fe400078ef802 */
[----:B------:R-:W-:Y:S02]  /*2b70*/  SHF.R.U64 R49, R42, 0x17, R13 ;  /* 0x000000172a317819 */ /* 0x000fe4000000120d */
[----:B------:R-:W-:Y:S02]  /*2b80*/  LOP3.LUT R47, R30, 0x10000, R47, 0xf8, !PT ;  /* 0x000100001e2f7812 */ /* 0x000fe400078ef82f */
[----:B------:R-:W-:Y:S01]  /*2b90*/  LOP3.LUT R30, R18, 0x1000, R49, 0xf8, !PT ;  /* 0x00001000121e7812 */ /* 0x000fe200078ef831 */
[----:B------:R-:W-:Y:S01]  /*2ba0*/  IMAD.SHL.U32 R49, R2, 0x100, RZ ;  /* 0x0000010002317824 */ /* 0x000fe200078e00ff */
[----:B------:R-:W-:-:S04]  /*2bb0*/  SHF.R.U32.HI R41, RZ, 0x2, R13 ;  /* 0x00000002ff297819 */ /* 0x000fc8000001160d */
[----:B------:R-:W-:Y:S02]  /*2bc0*/  LOP3.LUT R41, R44, 0x100, R41, 0xf8, !PT ;  /* 0x000001002c297812 */ /* 0x000fe400078ef829 */
[----:B------:R-:W-:Y:S01]  /*2bd0*/  LOP3.LUT R44, R46, 0x100000, R49, 0xf8, !PT ;  /* 0x001000002e2c7812 */ /* 0x000fe200078ef831 */
[----:B------:R-:W-:Y:S01]  /*2be0*/  IMAD.SHL.U32 R46, R2, 0x40, RZ ;  /* 0x00000040022e7824 */ /* 0x000fe200078e00ff */
[----:B------:R-:W-:-:S04]  /*2bf0*/  SHF.R.U32.HI R18, RZ, 0xa, R13 ;  /* 0x0000000aff127819 */ /* 0x000fc8000001160d */
[----:B------:R-:W-:Y:S02]  /*2c00*/  LOP3.LUT R46, R47, 0x100000, R46, 0xf8, !PT ;  /* 0x001000002f2e7812 */ /* 0x000fe400078ef82e */
[----:B------:R-:W-:Y:S02]  /*2c10*/  SHF.R.U64 R47, R42, 0x14, R13 ;  /* 0x000000142a2f7819 */ /* 0x000fe4000000120d */
[----:B------:R-:W-:Y:S02]  /*2c20*/  LOP3.LUT R18, R29, 0x100, R18, 0xf8, !PT ;  /* 0x000001001d127812 */ /* 0x000fe400078ef812 */
[----:B------:R-:W-:Y:S02]  /*2c30*/  LOP3.LUT R30, R30, 0x10000, R47, 0xf8, !PT ;  /* 0x000100001e1e7812 */ /* 0x000fe400078ef82f */
[--C-:B------:R-:W-:Y:S02]  /*2c40*/  SHF.R.U32.HI R47, RZ, 0x7, R13.reuse ;  /* 0x00000007ff2f7819 */ /* 0x100fe4000001160d */
[----:B------:R-:W-:-:S02]  /*2c50*/  SHF.R.U32.HI R29, RZ, 0x12, R13 ;  /* 0x00000012ff1d7819 */ /* 0x000fc4000001160d */
[----:B------:R-:W-:Y:S01]  /*2c60*/  LOP3.LUT R18, R18, 0x1000, R47, 0xf8, !PT ;  /* 0x0000100012127812 */ /* 0x000fe200078ef82f */
[----:B------:R-:W-:Y:S01]  /*2c70*/  IMAD.SHL.U32 R47, R2, 0x800, RZ ;  /* 0x00000800022f7824 */ /* 0x000fe200078e00ff */
[----:B------:R-:W-:Y:S02]  /*2c80*/  LOP3.LUT R29, R48, 0x100, R29, 0xf8, !PT ;  /* 0x00000100301d7812 */ /* 0x000fe400078ef81d */
[----:B------:R-:W-:Y:S02]  /*2c90*/  SHF.L.U64.HI R48, R42, 0x1, R13 ;  /* 0x000000012a307819 */ /* 0x000fe4000001020d */
[----:B------:R-:W-:Y:S01]  /*2ca0*/  LOP3.LUT R44, R44, 0x1000000, R47, 0xf8, !PT ;  /* 0x010000002c2c7812 */ /* 0x000fe200078ef82f */
[----:B------:R-:W-:Y:S01]  /*2cb0*/  IMAD.SHL.U32 R47, R2, 0x200, RZ ;  /* 0x00000200022f7824 */ /* 0x000fe200078e00ff */
[----:B------:R-:W-:Y:S02]  /*2cc0*/  LOP3.LUT R41, R41, 0x1000, R48, 0xf8, !PT ;  /* 0x0000100029297812 */ /* 0x000fe400078ef830 */
[----:B------:R-:W-:-:S02]  /*2cd0*/  SHF.R.U32.HI R48, RZ, 0xf, R13 ;  /* 0x0000000fff307819 */ /* 0x000fc4000001160d */
[----:B------:R-:W-:Y:S02]  /*2ce0*/  LOP3.LUT R46, R46, 0x1000000, R47, 0xf8, !PT ;  /* 0x010000002e2e7812 */ /* 0x000fe400078ef82f */
[C-C-:B------:R-:W-:Y:S02]  /*2cf0*/  SHF.R.U64 R47, R42.reuse, 0x11, R13.reuse ;  /* 0x000000112a2f7819 */ /* 0x140fe4000000120d */
[----:B------:R-:W-:Y:S02]  /*2d00*/  LOP3.LUT R29, R29, 0x1000, R48, 0xf8, !PT ;  /* 0x000010001d1d7812 */ /* 0x000fe400078ef830 */
[----:B------:R-:W-:Y:S02]  /*2d10*/  SHF.L.U64.HI R48, R42, 0x4, R13 ;  /* 0x000000042a307819 */ /* 0x000fe4000001020d */
[----:B------:R-:W-:Y:S02]  /*2d20*/  LOP3.LUT R30, R30, 0x100000, R47, 0xf8, !PT ;  /* 0x001000001e1e7812 */ /* 0x000fe400078ef82f */
[----:B------:R-:W-:-:S02]  /*2d30*/  SHF.R.U32.HI R47, RZ, 0x4, R13 ;  /* 0x00000004ff2f7819 */ /* 0x000fc4000001160d */
[----:B------:R-:W-:Y:S02]  /*2d40*/  LOP3.LUT R41, R41, 0x10000, R48, 0xf8, !PT ;  /* 0x0001000029297812 */ /* 0x000fe400078ef830 */
[----:B------:R-:W-:Y:S02]  /*2d50*/  LOP3.LUT R48, R18, 0x10000, R47, 0xf8, !PT ;  /* 0x0001000012307812 */ /* 0x000fe400078ef82f */
[----:B------:R-:W-:-:S04]  /*2d60*/  SHF.R.U32.HI R18, RZ, 0xc, R13 ;  /* 0x0000000cff127819 */ /* 0x000fc8000001160d */
[----:B------:R-:W-:Y:S01]  /*2d70*/  LOP3.LUT R47, R29, 0x10000, R18, 0xf8, !PT ;  /* 0x000100001d2f7812 */ /* 0x000fe200078ef812 */
[C---:B------:R-:W-:Y:S02]  /*2d80*/  IMAD.SHL.U32 R29, R2.reuse, 0x4000, RZ ;  /* 0x00004000021d7824 */ /* 0x040fe400078e00ff */
[----:B------:R-:W-:-:S03]  /*2d90*/  IMAD.SHL.U32 R49, R2, 0x1000, RZ ;  /* 0x0000100002317824 */ /* 0x000fc600078e00ff */
[----:B------:R-:W-:Y:S02]  /*2da0*/  LOP3.LUT R29, R44, 0x10000000, R29, 0xf8, !PT ;  /* 0x100000002c1d7812 */ /* 0x000fe400078ef81d */
[----:B------:R-:W-:Y:S02]  /*2db0*/  SHF.L.U64.HI R44, R42, 0x7, R13 ;  /* 0x000000072a2c7819 */ /* 0x000fe4000001020d */
[----:B------:R-:W-:Y:S02]  /*2dc0*/  LOP3.LUT R18, R46, 0x10000000, R49, 0xf8, !PT ;  /* 0x100000002e127812 */ /* 0x000fe400078ef831 */
[----:B------:R-:W-:Y:S02]  /*2dd0*/  LOP3.LUT R49, R41, 0x100000, R44, 0xf8, !PT ;  /* 0x0010000029317812 */ /* 0x000fe400078ef82c */
[----:B------:R-:W-:-:S04]  /*2de0*/  SHF.R.U64 R41, R42, 0xe, R13 ;  /* 0x0000000e2a297819 */ /* 0x000fc8000000120d */
[----:B------:R-:W-:Y:S02]  /*2df0*/  LOP3.LUT R46, R30, 0x1000000, R41, 0xf8, !PT ;  /* 0x010000001e2e7812 */ /* 0x000fe400078ef829 */
[--C-:B------:R-:W-:Y:S01]  /*2e00*/  SHF.R.U32.HI R30, RZ, 0x9, R13.reuse ;  /* 0x00000009ff1e7819 */ /* 0x100fe2000001160d */
[----:B------:R-:W-:Y:S01]  /*2e10*/  UMOV UR4, URZ ;  /* 0x000000ff00047c82 */ /* 0x000fe20008000000 */
[--C-:B------:R-:W-:Y:S02]  /*2e20*/  SHF.R.U32.HI R41, RZ, 0x1, R13.reuse ;  /* 0x00000001ff297819 */ /* 0x100fe4000001160d */
[----:B------:R-:W-:Y:S02]  /*2e30*/  LOP3.LUT R30, R47, 0x100000, R30, 0xf8, !PT ;  /* 0x001000002f1e7812 */ /* 0x000fe400078ef81e */
[----:B------:R-:W-:Y:S02]  /*2e40*/  SHF.R.U64 R47, R42, 0xb, R13 ;  /* 0x0000000b2a2f7819 */ /* 0x000fe4000000120d */
[----:B------:R-:W-:-:S02]  /*2e50*/  LOP3.LUT R29, R29, UR4, RZ, 0xfc, !PT ;  /* 0x000000041d1d7c12 */ /* 0x000fc4000f8efcff */
[----:B------:R-:W-:Y:S02]  /*2e60*/  LOP3.LUT R47, R46, 0x10000000, R47, 0xf8, !PT ;  /* 0x100000002e2f7812 */ /* 0x000fe400078ef82f */
[----:B------:R-:W-:Y:S02]  /*2e70*/  LOP3.LUT R41, R48, 0x100000, R41, 0xf8, !PT ;  /* 0x0010000030297812 */ /* 0x000fe400078ef829 */
[C-C-:B------:R-:W-:Y:S02]  /*2e80*/  SHF.R.U64 R46, R42.reuse, 0x1e, R13.reuse ;  /* 0x0000001e2a2e7819 */ /* 0x140fe4000000120d */
[C-C-:B------:R-:W-:Y:S02]  /*2e90*/  SHF.L.U64.HI R44, R42.reuse, 0xa, R13.reuse ;  /* 0x0000000a2a2c7819 */ /* 0x140fe4000001020d */
[--C-:B------:R-:W-:Y:S02]  /*2ea0*/  SHF.R.U64 R42, R42, 0x1b, R13.reuse ;  /* 0x0000001b2a2a7819 */ /* 0x100fe4000000120d */
[----:B------:R-:W-:-:S02]  /*2eb0*/  SHF.R.U32.HI R13, RZ, 0x6, R13 ;  /* 0x00000006ff0d7819 */ /* 0x000fc4000001160d */
[----:B------:R-:W-:Y:S02]  /*2ec0*/  IADD3.X R29, PT, PT, R18, R29, R5, P2, P3 ;  /* 0x0000001d121d7210 */ /* 0x000fe400017e6405 */
[----:B------:R-:W-:Y:S02]  /*2ed0*/  LOP3.LUT R41, R41, 0x1000000, R46, 0xf8, !PT ;  /* 0x0100000029297812 */ /* 0x000fe400078ef82e */
[C-C-:B------:R-:W-:Y:S02]  /*2ee0*/  SHF.R.U64 R5, R2.reuse, 0x1f, R3.reuse ;  /* 0x0000001f02057819 */ /* 0x140fe40000001203 */
[----:B------:R-:W-:Y:S02]  /*2ef0*/  SHF.L.U64.HI R46, R2, 0x9, R3 ;  /* 0x00000009022e7819 */ /* 0x000fe40000010203 */
[----:B------:R-:W-:Y:S02]  /*2f00*/  LOP3.LUT R30, R30, 0x1000000, R13, 0xf8, !PT ;  /* 0x010000001e1e7812 */ /* 0x000fe400078ef80d */
[----:B------:R-:W-:-:S02]  /*2f10*/  SHF.R.U64 R18, R2, 0x1c, R3 ;  /* 0x0000001c02127819 */ /* 0x000fc40000001203 */
[----:B------:R-:W-:Y:S02]  /*2f20*/  LOP3.LUT R13, R5, 0x1, RZ, 0xc0, !PT ;  /* 0x00000001050d7812 */ /* 0x000fe400078ec0ff */
[----:B------:R-:W-:Y:S02]  /*2f30*/  LOP3.LUT R46, R46, 0x1, RZ, 0xc0, !PT ;  /* 0x000000012e2e7812 */ /* 0x000fe400078ec0ff */
[----:B------:R-:W-:Y:S02]  /*2f40*/  SHF.L.U64.HI R5, R2, 0xc, R3 ;  /* 0x0000000c02057819 */ /* 0x000fe40000010203 */
[----:B------:R-:W-:Y:S02]  /*2f50*/  LOP3.LUT R44, R49, 0x1000000, R44, 0xf8, !PT ;  /* 0x01000000312c7812 */ /* 0x000fe400078ef82c */
[----:B------:R-:W-:Y:S02]  /*2f60*/  LOP3.LUT R18, R13, 0x10, R18, 0xf8, !PT ;  /* 0x000000100d127812 */ /* 0x000fe400078ef812 */
[----:B------:R-:W-:-:S02]  /*2f70*/  LOP3.LUT R46, R46, 0x10, R5, 0xf8, !PT ;  /* 0x000000102e2e7812 */ /* 0x000fc400078ef805 */
[C-C-:B------:R-:W-:Y:S02]  /*2f80*/  SHF.L.U64.HI R49, R2.reuse, 0xf, R3.reuse ;  /* 0x0000000f02317819 */ /* 0x140fe40000010203 */
[----:B------:R-:W-:Y:S02]  /*2f90*/  SHF.R.U64 R13, R2, 0x19, R3 ;  /* 0x00000019020d7819 */ /* 0x000fe40000001203 */
[----:B------:R-:W-:Y:S02]  /*2fa0*/  LOP3.LUT R49, R46, 0x100, R49, 0xf8, !PT ;  /* 0x000001002e317812 */ /* 0x000fe400078ef831 */
[----:B------:R-:W-:Y:S02]  /*2fb0*/  LOP3.LUT R13, R18, 0x100, R13, 0xf8, !PT ;  /* 0x00000100120d7812 */ /* 0x000fe400078ef80d */
[C-C-:B------:R-:W-:Y:S02]  /*2fc0*/  SHF.L.U64.HI R46, R2.reuse, 0x12, R3.reuse ;  /* 0x00000012022e7819 */ /* 0x140fe40000010203 */
[----:B------:R-:W-:-:S02]  /*2fd0*/  SHF.R.U64 R18, R2, 0x16, R3 ;  /* 0x0000001602127819 */ /* 0x000fc40000001203 */
[----:B------:R-:W-:Y:S02]  /*2fe0*/  LOP3.LUT R46, R49, 0x1000, R46, 0xf8, !PT ;  /* 0x00001000312e7812 */ /* 0x000fe400078ef82e */
[----:B------:R-:W-:Y:S02]  /*2ff0*/  LOP3.LUT R18, R13, 0x1000, R18, 0xf8, !PT ;  /* 0x000010000d127812 */ /* 0x000fe400078ef812 */
[C-C-:B------:R-:W-:Y:S02]  /*3000*/  SHF.L.U64.HI R49, R2.reuse, 0x15, R3.reuse ;  /* 0x0000001502317819 */ /* 0x140fe40000010203 */
[----:B------:R-:W-:Y:S02]  /*3010*/  SHF.R.U64 R13, R2, 0x13, R3 ;  /* 0x00000013020d7819 */ /* 0x000fe40000001203 */
[----:B------:R-:W-:Y:S02]  /*3020*/  LOP3.LUT R49, R46, 0x10000, R49, 0xf8, !PT ;  /* 0x000100002e317812 */ /* 0x000fe400078ef831 */
[----:B------:R-:W-:-:S02]  /*3030*/  LOP3.LUT R13, R18, 0x10000, R13, 0xf8, !PT ;  /* 0x00010000120d7812 */ /* 0x000fc400078ef80d */
[C-C-:B------:R-:W-:Y:S02]  /*3040*/  SHF.L.U64.HI R46, R2.reuse, 0x18, R3.reuse ;  /* 0x00000018022e7819 */ /* 0x140fe40000010203 */
[C-C-:B------:R-:W-:Y:S02]  /*3050*/  SHF.R.U64 R18, R2.reuse, 0x10, R3.reuse ;  /* 0x0000001002127819 */ /* 0x140fe40000001203 */
[----:B------:R-:W-:Y:S02]  /*3060*/  LOP3.LUT R46, R49, 0x100000, R46, 0xf8, !PT ;  /* 0x00100000312e7812 */ /* 0x000fe400078ef82e */
[----:B------:R-:W-:Y:S02]  /*3070*/  LOP3.LUT R18, R13, 0x100000, R18, 0xf8, !PT ;  /* 0x001000000d127812 */ /* 0x000fe400078ef812 */
[C-C-:B------:R-:W-:Y:S02]  /*3080*/  SHF.L.U64.HI R49, R2.reuse, 0x1b, R3.reuse ;  /* 0x0000001b02317819 */ /* 0x140fe40000010203 */
[----:B------:R-:W-:-:S02]  /*3090*/  SHF.R.U64 R13, R2, 0xd, R3 ;  /* 0x0000000d020d7819 */ /* 0x000fc40000001203 */
[----:B------:R-:W-:Y:S02]  /*30a0*/  LOP3.LUT R49, R46, 0x1000000, R49, 0xf8, !PT ;  /* 0x010000002e317812 */ /* 0x000fe400078ef831 */
[----:B------:R-:W-:Y:S02]  /*30b0*/  LOP3.LUT R13, R18, 0x1000000, R13, 0xf8, !PT ;  /* 0x01000000120d7812 */ /* 0x000fe400078ef80d */
[--C-:B------:R-:W-:Y:S01]  /*30c0*/  SHF.L.U64.HI R48, R2, 0x1e, R3.reuse ;  /* 0x0000001e02307819 */ /* 0x100fe20000010203 */
[----:B------:R-:W-:Y:S01]  /*30d0*/  IMAD.SHL.U32 R46, R6, 0x200000, RZ ;  /* 0x00200000062e7824 */ /* 0x000fe200078e00ff */
[----:B------:R-:W-:Y:S02]  /*30e0*/  SHF.R.U64 R18, R2, 0xa, R3 ;  /* 0x0000000a02127819 */ /* 0x000fe40000001203 */
[----:B------:R-:W-:Y:S02]  /*30f0*/  LOP3.LUT R48, R49, 0x10000000, R48, 0xf8, !PT ;  /* 0x1000000031307812 */ /* 0x000fe400078ef830 */
[----:B------:R-:W-:-:S02]  /*3100*/  LOP3.LUT R18, R13, 0x10000000, R18, 0xf8, !PT ;  /* 0x100000000d127812 */ /* 0x000fc400078ef812 */
[--C-:B------:R-:W-:Y:S02]  /*3110*/  SHF.R.U32.HI R13, RZ, 0x7, R3.reuse ;  /* 0x00000007ff0d7819 */ /* 0x100fe40000011603 */
[----:B------:R-:W-:Y:S02]  /*3120*/  LOP3.LUT R46, R31, 0x10000000, R46, 0xf8, !PT ;  /* 0x100000001f2e7812 */ /* 0x000fe400078ef82e */
[----:B------:R-:W-:Y:S02]  /*3130*/  IADD3.X R31, PT, PT, R33, R48, R32, P4, P5 ;  /* 0x00000030211f7210 */ /* 0x000fe400027ea420 */
[----:B------:R-:W-:Y:S02]  /*3140*/  IADD3 R32, P2, P3, R47, R18, R34 ;  /* 0x000000122f207210 */ /* 0x000fe40007b5e022 */
[----:B------:R-:W-:Y:S02]  /*3150*/  SHF.R.U32.HI R18, RZ, 0x4, R3 ;  /* 0x00000004ff127819 */ /* 0x000fe40000011603 */
[----:B------:R-:W-:-:S02]  /*3160*/  LOP3.LUT R13, R13, 0x1, RZ, 0xc0, !PT ;  /* 0x000000010d0d7812 */ /* 0x000fc400078ec0ff */
[----:B------:R-:W-:Y:S02]  /*3170*/  SHF.L.U64.HI R33, R6, 0x19, R7 ;  /* 0x0000001906217819 */ /* 0x000fe40000010207 */
[----:B------:R-:W-:Y:S02]  /*3180*/  LOP3.LUT R50, R13, 0x10, R18, 0xf8, !PT ;  /* 0x000000100d327812 */ /* 0x000fe400078ef812 */
[----:B------:R-:W-:Y:S02]  /*3190*/  IADD3 R34, P4, P5, R46, R35, R40 ;  /* 0x000000232e227210 */ /* 0x000fe40007d9e028 */
[----:B------:R-:W-:Y:S02]  /*31a0*/  LOP3.LUT R48, R44, 0x10000000, R5, 0xf8, !PT ;  /* 0x100000002c307812 */ /* 0x000fe400078ef805 */
[----:B------:R-:W-:Y:S02]  /*31b0*/  SHF.L.U64.HI R35, R6, 0x1c, R7 ;  /* 0x0000001c06237819 */ /* 0x000fe40000010207 */
[----:B------:R-:W-:-:S02]  /*31c0*/  LOP3.LUT R46, R33, 0x1, RZ, 0xc0, !PT ;  /* 0x00000001212e7812 */ /* 0x000fc400078ec0ff */
[----:B------:R-:W-:Y:S02]  /*31d0*/  LOP3.LUT R44, R50, 0x100, R9, 0xf8, !PT ;  /* 0x00000100322c7812 */ /* 0x000fe400078ef809 */
[----:B------:R-:W-:Y:S02]  /*31e0*/  SHF.L.U64.HI R49, R2, 0x2, R3 ;  /* 0x0000000202317819 */ /* 0x000fe40000010203 */
[----:B------:R-:W-:Y:S02]  /*31f0*/  SHF.L.U64.HI R40, R6, 0x1f, R7 ;  /* 0x0000001f06287819 */ /* 0x000fe40000010207 */
[----:B------:R-:W-:Y:S02]  /*3200*/  LOP3.LUT R5, R46, 0x10, R35, 0xf8, !PT ;  /* 0x000000102e057812 */ /* 0x000fe400078ef823 */
[----:B------:R-:W-:Y:S02]  /*3210*/  SHF.R.U32.HI R47, RZ, 0x11, R7 ;  /* 0x00000011ff2f7819 */ /* 0x000fe40000011607 */
[----:B------:R-:W-:-:S02]  /*3220*/  LOP3.LUT R49, R44, 0x1000, R49, 0xf8, !PT ;  /* 0x000010002c317812 */ /* 0x000fc400078ef831 */
[----:B------:R-:W-:Y:S02]  /*3230*/  SHF.L.U64.HI R44, R2, 0x5, R3 ;  /* 0x00000005022c7819 */ /* 0x000fe40000010203 */
[----:B------:R-:W-:Y:S02]  /*3240*/  LOP3.LUT R40, R5, 0x100, R40, 0xf8, !PT ;  /* 0x0000010005287812 */ /* 0x000fe400078ef828 */
[----:B------:R-:W-:Y:S02]  /*3250*/  LOP3.LUT R47, R10, 0x100, R47, 0xf8, !PT ;  /* 0x000001000a2f7812 */ /* 0x000fe400078ef82f */
[----:B------:R-:W-:Y:S02]  /*3260*/  SHF.R.U32.HI R5, RZ, 0x9, R7 ;  /* 0x00000009ff057819 */ /* 0x000fe40000011607 */
[----:B------:R-:W-:Y:S02]  /*3270*/  LOP3.LUT R10, R49, 0x10000, R44, 0xf8, !PT ;  /* 0x00010000310a7812 */ /* 0x000fe400078ef82c */
[----:B------:R-:W-:-:S02]  /*3280*/  SHF.L.U64.HI R49, R2, 0x8, R3 ;  /* 0x0000000802317819 */ /* 0x000fc40000010203 */
[----:B------:R-:W-:Y:S02]  /*3290*/  LOP3.LUT R46, R36, 0x100, R5, 0xf8, !PT ;  /* 0x00000100242e7812 */ /* 0x000fe400078ef805 */
[----:B------:R-:W-:Y:S02]  /*32a0*/  SHF.R.U32.HI R5, RZ, 0xa, R7 ;  /* 0x0000000aff057819 */ /* 0x000fe40000011607 */
[----:B------:R-:W-:Y:S02]  /*32b0*/  LOP3.LUT R49, R10, 0x100000, R49, 0xf8, !PT ;  /* 0x001000000a317812 */ /* 0x000fe400078ef831 */
[----:B------:R-:W-:Y:S02]  /*32c0*/  SHF.L.U64.HI R10, R2, 0xb, R3 ;  /* 0x0000000b020a7819 */ /* 0x000fe40000010203 */
[----:B------:R-:W-:Y:S02]  /*32d0*/  SHF.R.U32.HI R44, RZ, 0x12, R7 ;  /* 0x00000012ff2c7819 */ /* 0x000fe40000011607 */
[----:B------:R-:W-:-:S02]  /*32e0*/  LOP3.LUT R38, R38, 0x100, R5, 0xf8, !PT ;  /* 0x0000010026267812 */ /* 0x000fc400078ef805 */
[----:B------:R-:W-:Y:S02]  /*32f0*/  LOP3.LUT R5, R49, 0x1000000, R10, 0xf8, !PT ;  /* 0x0100000031057812 */ /* 0x000fe400078ef80a */
[--C-:B------:R-:W-:Y:S02]  /*3300*/  SHF.L.U64.HI R36, R2, 0xe, R3.reuse ;  /* 0x0000000e02247819 */ /* 0x100fe40000010203 */
[----:B------:R-:W-:Y:S02]  /*3310*/  LOP3.LUT R44, R37, 0x100, R44, 0xf8, !PT ;  /* 0x00000100252c7812 */ /* 0x000fe400078ef82c */
[--C-:B------:R-:W-:Y:S02]  /*3320*/  SHF.R.U32.HI R37, RZ, 0xf, R3.reuse ;  /* 0x0000000fff257819 */ /* 0x100fe40000011603 */
[----:B------:R-:W-:Y:S02]  /*3330*/  LOP3.LUT R36, R5, 0x10000000, R36, 0xf8, !PT ;  /* 0x1000000005247812 */ /* 0x000fe400078ef824 */
[----:B------:R-:W-:-:S02]  /*3340*/  SHF.R.U32.HI R10, RZ, 0xc, R3 ;  /* 0x0000000cff0a7819 */ /* 0x000fc40000011603 */
[----:B------:R-:W-:Y:S02]  /*3350*/  LOP3.LUT R5, R37, 0x1, RZ, 0xc0, !PT ;  /* 0x0000000125057812 */ /* 0x000fe400078ec0ff */
[----:B------:R-:W-:Y:S02]  /*3360*/  SHF.R.U32.HI R37, RZ, 0x9, R3 ;  /* 0x00000009ff257819 */ /* 0x000fe40000011603 */
[----:B------:R-:W-:Y:S02]  /*3370*/  LOP3.LUT R50, R5, 0x10, R10, 0xf8, !PT ;  /* 0x0000001005327812 */ /* 0x000fe400078ef80a */
[----:B------:R-:W-:Y:S02]  /*3380*/  IADD3.X R36, PT, PT, R48, R36, R39, P2, P3 ;  /* 0x0000002430247210 */ /* 0x000fe400017e6427 */
[----:B------:R-:W-:Y:S02]  /*3390*/  SHF.L.U64.HI R48, R6, 0x2, R7 ;  /* 0x0000000206307819 */ /* 0x000fe40000010207 */
[----:B------:R-:W-:-:S02]  /*33a0*/  LOP3.LUT R37, R50, 0x100, R37, 0xf8, !PT ;  /* 0x0000010032257812 */ /* 0x000fc400078ef825 */
[----:B------:R-:W-:Y:S02]  /*33b0*/  SHF.R.U32.HI R50, RZ, 0x6, R3 ;  /* 0x00000006ff327819 */ /* 0x000fe40000011603 */
[----:B------:R-:W-:Y:S02]  /*33c0*/  LOP3.LUT R17, R17, 0x1000, R48, 0xf8, !PT ;  /* 0x0000100011117812 */ /* 0x000fe400078ef830 */
[--C-:B------:R-:W-:Y:S02]  /*33d0*/  SHF.R.U32.HI R48, RZ, 0xe, R7.reuse ;  /* 0x0000000eff307819 */ /* 0x100fe40000011607 */
[----:B------:R-:W-:Y:S02]  /*33e0*/  SHF.R.U32.HI R39, RZ, 0x6, R7 ;  /* 0x00000006ff277819 */ /* 0x000fe40000011607 */
[----:B------:R-:W-:Y:S02]  /*33f0*/  LOP3.LUT R50, R37, 0x1000, R50, 0xf8, !PT ;  /* 0x0000100025327812 */ /* 0x000fe400078ef832 */
[----:B------:R-:W-:-:S02]  /*3400*/  SHF.R.U32.HI R37, RZ, 0x3, R3 ;  /* 0x00000003ff257819 */ /* 0x000fc40000011603 */
[----:B------:R-:W-:Y:S02]  /*3410*/  LOP3.LUT R47, R47, 0x1000, R48, 0xf8, !PT ;  /* 0x000010002f2f7812 */ /* 0x000fe400078ef830 */
[----:B------:R-:W-:Y:S02]  /*3420*/  LOP3.LUT R39, R46, 0x1000, R39, 0xf8, !PT ;  /* 0x000010002e277812 */ /* 0x000fe400078ef827 */
[--C-:B------:R-:W-:Y:S02]  /*3430*/  SHF.L.U64.HI R48, R6, 0x5, R7.reuse ;  /* 0x0000000506307819 */ /* 0x100fe40000010207 */
[----:B------:R-:W-:Y:S02]  /*3440*/  SHF.R.U32.HI R46, RZ, 0xb, R7 ;  /* 0x0000000bff2e7819 */ /* 0x000fe40000011607 */
[----:B------:R-:W-:Y:S02]  /*3450*/  LOP3.LUT R37, R50, 0x10000, R37, 0xf8, !PT ;  /* 0x0001000032257812 */ /* 0x000fe400078ef825 */
[----:B------:R-:W-:-:S02]  /*3460*/  LOP3.LUT R42, R41, 0x10000000, R42, 0xf8, !PT ;  /* 0x10000000292a7812 */ /* 0x000fc400078ef82a */
[----:B------:R-:W-:Y:S02]  /*3470*/  LOP3.LUT R41, R17, 0x10000, R48, 0xf8, !PT ;  /* 0x0001000011297812 */ /* 0x000fe400078ef830 */
[----:B------:R-:W-:Y:S02]  /*3480*/  LOP3.LUT R17, R47, 0x10000, R46, 0xf8, !PT ;  /* 0x000100002f117812 */ /* 0x000fe400078ef82e */
[--C-:B------:R-:W-:Y:S02]  /*3490*/  LOP3.LUT R47, R37, 0x100000, R3.reuse, 0xf8, !PT ;  /* 0x00100000252f7812 */ /* 0x100fe400078ef803 */
[----:B------:R-:W-:Y:S01]  /*34a0*/  SHF.R.U64 R46, R2, 0x1d, R3 ;  /* 0x0000001d022e7819 */ /* 0x000fe20000001203 */
[----:B------:R-:W-:Y:S01]  /*34b0*/  IMAD.SHL.U32 R37, R6, 0x20, RZ ;  /* 0x0000002006257824 */ /* 0x000fe200078e00ff */
[----:B------:R-:W-:Y:S02]  /*34c0*/  SHF.R.U32.HI R48, RZ, 0x3, R7 ;  /* 0x00000003ff307819 */ /* 0x000fe40000011607 */
[----:B------:R-:W-:-:S02]  /*34d0*/  LOP3.LUT R46, R47, 0x1000000, R46, 0xf8, !PT ;  /* 0x010000002f2e7812 */ /* 0x000fc400078ef82e */
[----:B------:R-:W-:Y:S02]  /*34e0*/  SHF.R.U64 R47, R2, 0x1a, R3 ;  /* 0x0000001a022f7819 */ /* 0x000fe40000001203 */
[----:B------:R-:W-:Y:S02]  /*34f0*/  LOP3.LUT R39, R39, 0x10000, R48, 0xf8, !PT ;  /* 0x0001000027277812 */ /* 0x000fe400078ef830 */
[----:B------:R-:W-:Y:S02]  /*3500*/  LOP3.LUT R47, R46, 0x10000000, R47, 0xf8, !PT ;  /* 0x100000002e2f7812 */ /* 0x000fe400078ef82f */
[----:B------:R-:W-:Y:S02]  /*3510*/  LOP3.LUT R26, R26, 0x10000000, R37, 0xf8, !PT ;  /* 0x100000001a1a7812 */ /* 0x000fe400078ef825 */
[--C-:B------:R-:W-:Y:S02]  /*3520*/  SHF.L.U64.HI R46, R6, 0x8, R7.reuse ;  /* 0x00000008062e7819 */ /* 0x100fe40000010207 */
[----:B------:R-:W-:-:S02]  /*3530*/  SHF.R.U32.HI R48, RZ, 0x8, R7 ;  /* 0x00000008ff307819 */ /* 0x000fc40000011607 */
[----:B------:R-:W-:Y:S02]  /*3540*/  @P1 LOP3.LUT R30, R30, 0x10000000, RZ, 0xfc, !PT ;  /* 0x100000001e1e1812 */ /* 0x000fe400078efcff */
[----:B------:R-:W-:Y:S02]  /*3550*/  IADD3 R45, P1, P6, R42, R47, R45 ;  /* 0x0000002f2a2d7210 */ /* 0x000fe40007e3e02d */
[----:B------:R-:W-:Y:S02]  /*3560*/  IADD3 R28, P2, P3, R26, R28, R43 ;  /* 0x0000001c1a1c7210 */ /* 0x000fe40007b5e02b */
[----:B------:R-:W-:Y:S02]  /*3570*/  LOP3.LUT R47, R41, 0x100000, R46, 0xf8, !PT ;  /* 0x00100000292f7812 */ /* 0x000fe400078ef82e */
[----:B------:R-:W-:Y:S02]  /*3580*/  LOP3.LUT R42, R17, 0x100000, R48, 0xf8, !PT ;  /* 0x00100000112a7812 */ /* 0x000fe400078ef830 */
[----:B------:R-:W-:-:S02]  /*3590*/  LOP3.LUT R41, R46, 0x1, RZ, 0xc0, !PT ;  /* 0x000000012e297812 */ /* 0x000fc400078ec0ff */
[--C-:B------:R-:W-:Y:S02]  /*35a0*/  SHF.R.U32.HI R43, RZ, 0x5, R7.reuse ;  /* 0x00000005ff2b7819 */ /* 0x100fe40000011607 */
[----:B------:R-:W-:Y:S02]  /*35b0*/  LOP3.LUT R48, R48, 0x1, RZ, 0xc0, !PT ;  /* 0x0000000130307812 */ /* 0x000fe400078ec0ff */
[C-C-:B------:R-:W-:Y:S02]  /*35c0*/  SHF.L.U64.HI R46, R6.reuse, 0x1e, R7.reuse ;  /* 0x0000001e062e7819 */ /* 0x140fe40000010207 */
[----:B------:R-:W-:Y:S02]  /*35d0*/  SHF.L.U64.HI R26, R6, 0xb, R7 ;  /* 0x0000000b061a7819 */ /* 0x000fe40000010207 */
[--C-:B------:R-:W-:Y:S02]  /*35e0*/  LOP3.LUT R48, R48, 0x10, R43.reuse, 0xf8, !PT ;  /* 0x0000001030307812 */ /* 0x100fe400078ef82b */
[----:B------:R-:W-:-:S02]  /*35f0*/  LOP3.LUT R42, R42, 0x1000000, R43, 0xf8, !PT ;  /* 0x010000002a2a7812 */ /* 0x000fc400078ef82b */
[----:B------:R-:W-:Y:S01]  /*3600*/  LOP3.LUT R43, R20, 0x100, R46, 0xf8, !PT ;  /* 0x00000100142b7812 */ /* 0x000fe200078ef82e */
[C---:B------:R-:W-:Y:S01]  /*3610*/  IMAD.SHL.U32 R20, R6.reuse, 0x2, RZ ;  /* 0x0000000206147824 */ /* 0x040fe200078e00ff */
[--C-:B------:R-:W-:Y:S02]  /*3620*/  LOP3.LUT R41, R41, 0x10, R26.reuse, 0xf8, !PT ;  /* 0x0000001029297812 */ /* 0x100fe400078ef81a */
[----:B------:R-:W-:Y:S02]  /*3630*/  LOP3.LUT R17, R47, 0x1000000, R26, 0xf8, !PT ;  /* 0x010000002f117812 */ /* 0x000fe400078ef81a */
[--C-:B------:R-:W-:Y:S02]  /*3640*/  LOP3.LUT R50, R39, 0x100000, R7.reuse, 0xf8, !PT ;  /* 0x0010000027327812 */ /* 0x100fe400078ef807 */
[----:B------:R-:W-:Y:S02]  /*3650*/  SHF.L.U64.HI R26, R6, 0xe, R7 ;  /* 0x0000000e061a7819 */ /* 0x000fe40000010207 */
[----:B------:R-:W-:-:S02]  /*3660*/  LOP3.LUT R39, R50, 0x1000000, R21, 0xf8, !PT ;  /* 0x0100000032277812 */ /* 0x000fc400078ef815 */
[----:B------:R-:W-:Y:S02]  /*3670*/  LOP3.LUT R20, R43, 0x1000, R20, 0xf8, !PT ;  /* 0x000010002b147812 */ /* 0x000fe400078ef814 */
[--C-:B------:R-:W-:Y:S02]  /*3680*/  SHF.L.U64.HI R21, R6, 0x11, R7.reuse ;  /* 0x0000001106157819 */ /* 0x100fe40000010207 */
[----:B------:R-:W-:Y:S02]  /*3690*/  LOP3.LUT R50, R41, 0x100, R26, 0xf8, !PT ;  /* 0x0000010029327812 */ /* 0x000fe400078ef81a */
[----:B------:R-:W-:Y:S02]  /*36a0*/  SHF.R.U32.HI R43, RZ, 0x2, R7 ;  /* 0x00000002ff2b7819 */ /* 0x000fe40000011607 */
[----:B------:R-:W-:Y:S02]  /*36b0*/  LOP3.LUT R41, R50, 0x1000, R21, 0xf8, !PT ;  /* 0x0000100032297812 */ /* 0x000fe400078ef815 */
[----:B------:R-:W-:-:S02]  /*36c0*/  LOP3.LUT R48, R48, 0x100, R43, 0xf8, !PT ;  /* 0x0000010030307812 */ /* 0x000fc400078ef82b */
[C---:B------:R-:W-:Y:S01]  /*36d0*/  SHF.L.U64.HI R21, R6.reuse, 0x1, R7 ;  /* 0x0000000106157819 */ /* 0x040fe20000010207 */
[----:B------:R-:W-:-:S03]  /*36e0*/  IMAD.SHL.U32 R47, R6, 0x4, RZ ;  /* 0x00000004062f7824 */ /* 0x000fc600078e00ff */
[----:B------:R-:W-:Y:S02]  /*36f0*/  LOP3.LUT R48, R48, 0x1000, R21, 0xf8, !PT ;  /* 0x0000100030307812 */ /* 0x000fe400078ef815 */
[----:B------:R-:W-:Y:S02]  /*3700*/  SHF.R.U32.HI R21, RZ, 0x7, R7 ;  /* 0x00000007ff157819 */ /* 0x000fe40000011607 */
[----:B------:R-:W-:Y:S02]  /*3710*/  LOP3.LUT R40, R40, 0x1000, R47, 0xf8, !PT ;  /* 0x0000100028287812 */ /* 0x000fe400078ef82f */
[----:B------:R-:W-:Y:S02]  /*3720*/  LOP3.LUT R38, R38, 0x1000, R21, 0xf8, !PT ;  /* 0x0000100026267812 */ /* 0x000fe400078ef815 */
[--C-:B------:R-:W-:Y:S01]  /*3730*/  SHF.R.U32.HI R21, RZ, 0xf, R7.reuse ;  /* 0x0000000fff157819 */ /* 0x100fe20000011607 */
[C---:B------:R-:W-:Y:S01]  /*3740*/  IMAD.SHL.U32 R47, R6.reuse, 0x20, RZ ;  /* 0x00000020062f7824 */ /* 0x040fe200078e00ff */
[----:B------:R-:W-:-:S02]  /*3750*/  SHF.L.U64.HI R49, R6, 0x4, R7 ;  /* 0x0000000406317819 */ /* 0x000fc40000010207 */
[----:B------:R-:W-:Y:S01]  /*3760*/  LOP3.LUT R44, R44, 0x1000, R21, 0xf8, !PT ;  /* 0x000010002c2c7812 */ /* 0x000fe200078ef815 */
[----:B------:R-:W-:Y:S01]  /*3770*/  IMAD.SHL.U32 R21, R6, 0x10, RZ ;  /* 0x0000001006157824 */ /* 0x000fe200078e00ff */
[----:B------:R-:W-:Y:S02]  /*3780*/  LOP3.LUT R47, R40, 0x10000, R47, 0xf8, !PT ;  /* 0x00010000282f7812 */ /* 0x000fe400078ef82f */
[----:B------:R-:W-:Y:S02]  /*3790*/  LOP3.LUT R40, R48, 0x10000, R49, 0xf8, !PT ;  /* 0x0001000030287812 */ /* 0x000fe400078ef831 */
[----:B------:R-:W-:Y:S02]  /*37a0*/  SHF.R.U32.HI R49, RZ, 0x4, R7 ;  /* 0x00000004ff317819 */ /* 0x000fe40000011607 */
[----:B------:R-:W-:Y:S02]  /*37b0*/  LOP3.LUT R21, R20, 0x10000, R21, 0xf8, !PT ;  /* 0x0001000014157812 */ /* 0x000fe400078ef815 */
[----:B------:R-:W-:-:S02]  /*37c0*/  SHF.L.U64.HI R20, R6, 0x14, R7 ;  /* 0x0000001406147819 */ /* 0x000fc40000010207 */
[----:B------:R-:W-:Y:S01]  /*37d0*/  LOP3.LUT R48, R38, 0x10000, R49, 0xf8, !PT ;  /* 0x0001000026307812 */ /* 0x000fe200078ef831 */
[C---:B------:R-:W-:Y:S01]  /*37e0*/  IMAD.SHL.U32 R38, R6.reuse, 0x100, RZ ;  /* 0x0000010006267824 */ /* 0x040fe200078e00ff */
[----:B------:R-:W-:Y:S02]  /*37f0*/  LOP3.LUT R41, R41, 0x10000, R20, 0xf8, !PT ;  /* 0x0001000029297812 */ /* 0x000fe400078ef814 */
[----:B------:R-:W-:Y:S01]  /*3800*/  LOP3.LUT R20, R25, 0x10000000, R46, 0xf8, !PT ;  /* 0x1000000019147812 */ /* 0x000fe200078ef82e */
[----:B------:R-:W-:Y:S01]  /*3810*/  IMAD.SHL.U32 R46, R6, 0x80, RZ ;  /* 0x00000080062e7824 */ /* 0x000fe200078e00ff */
[----:B------:R-:W-:Y:S02]  /*3820*/  SHF.R.U32.HI R49, RZ, 0xc, R7 ;  /* 0x0000000cff317819 */ /* 0x000fe40000011607 */
[----:B------:R-:W-:Y:S02]  /*3830*/  LOP3.LUT R38, R47, 0x100000, R38, 0xf8, !PT ;  /* 0x001000002f267812 */ /* 0x000fe400078ef826 */
[----:B------:R-:W-:-:S02]  /*3840*/  LOP3.LUT R47, R22, 0x10000000, R23, 0xf8, !PT ;  /* 0x10000000162f7812 */ /* 0x000fc400078ef817 */
[----:B------:R-:W-:Y:S02]  /*3850*/  SHF.R.U32.HI R23, RZ, 0x1, R7 ;  /* 0x00000001ff177819 */ /* 0x000fe40000011607 */
[----:B------:R-:W-:Y:S02]  /*3860*/  SHF.R.U32.HI R25, RZ, 0x17, R3 ;  /* 0x00000017ff197819 */ /* 0x000fe40000011603 */
[----:B------:R-:W-:Y:S02]  /*3870*/  LOP3.LUT R22, R21, 0x100000, R46, 0xf8, !PT ;  /* 0x0010000015167812 */ /* 0x000fe400078ef82e */
[----:B------:R-:W-:Y:S02]  /*3880*/  LOP3.LUT R44, R44, 0x10000, R49, 0xf8, !PT ;  /* 0x000100002c2c7812 */ /* 0x000fe400078ef831 */
[----:B------:R-:W-:Y:S02]  /*3890*/  SHF.R.U32.HI R21, RZ, 0x9, R7 ;  /* 0x00000009ff157819 */ /* 0x000fe40000011607 */
[----:B------:R-:W-:-:S02]  /*38a0*/  LOP3.LUT R48, R48, 0x100000, R23, 0xf8, !PT ;  /* 0x0010000030307812 */ /* 0x000fc400078ef817 */
[----:B------:R-:W-:Y:S02]  /*38b0*/  LOP3.LUT R23, R25, 0x1, RZ, 0xc0, !PT ;  /* 0x0000000119177812 */ /* 0x000fe400078ec0ff */
[----:B------:R-:W-:Y:S02]  /*38c0*/  SHF.R.U32.HI R46, RZ, 0x14, R3 ;  /* 0x00000014ff2e7819 */ /* 0x000fe40000011603 */
[----:B------:R-:W-:Y:S01]  /*38d0*/  LOP3.LUT R44, R44, 0x100000, R21, 0xf8, !PT ;  /* 0x001000002c2c7812 */ /* 0x000fe200078ef815 */
[C---:B------:R-:W-:Y:S01]  /*38e0*/  IMAD.SHL.U32 R21, R6.reuse, 0x800, RZ ;  /* 0x0000080006157824 */ /* 0x040fe200078e00ff */
[----:B------:R-:W-:Y:S01]  /*38f0*/  LOP3.LUT R46, R23, 0x10, R46, 0xf8, !PT ;  /* 0x00000010172e7812 */ /* 0x000fe200078ef82e */
[----:B------:R-:W-:Y:S01]  /*3900*/  IMAD.SHL.U32 R23, R6, 0x400, RZ ;  /* 0x0000040006177824 */ /* 0x000fe200078e00ff */
[----:B------:R-:W-:Y:S02]  /*3910*/  SHF.R.U32.HI R25, RZ, 0x11, R3 ;  /* 0x00000011ff197819 */ /* 0x000fe40000011603 */
[----:B------:R-:W-:-:S02]  /*3920*/  LOP3.LUT R21, R38, 0x1000000, R21, 0xf8, !PT ;  /* 0x0100000026157812 */ /* 0x000fc400078ef815 */
[----:B------:R-:W-:Y:S02]  /*3930*/  LOP3.LUT R38, R46, 0x100, R25, 0xf8, !PT ;  /* 0x000001002e267812 */ /* 0x000fe400078ef819 */
[----:B------:R-:W-:Y:S02]  /*3940*/  SHF.R.U32.HI R49, RZ, 0xe, R3 ;  /* 0x0000000eff317819 */ /* 0x000fe40000011603 */
[----:B------:R-:W-:Y:S02]  /*3950*/  LOP3.LUT R22, R22, 0x1000000, R23, 0xf8, !PT ;  /* 0x0100000016167812 */ /* 0x000fe400078ef817 */
[----:B------:R-:W-:Y:S02]  /*3960*/  SHF.R.U64 R23, R6, 0x1e, R7 ;  /* 0x0000001e06177819 */ /* 0x000fe40000001207 */
[----:B------:R-:W-:Y:S02]  /*3970*/  LOP3.LUT R49, R38, 0x1000, R49, 0xf8, !PT ;  /* 0x0000100026317812 */ /* 0x000fe400078ef831 */
[----:B------:R-:W-:-:S02]  /*3980*/  SHF.R.U32.HI R46, RZ, 0xb, R3 ;  /* 0x0000000bff2e7819 */ /* 0x000fc40000011603 */
[----:B------:R-:W-:Y:S02]  /*3990*/  LOP3.LUT R38, R48, 0x1000000, R23, 0xf8, !PT ;  /* 0x0100000030267812 */ /* 0x000fe400078ef817 */
[----:B------:R-:W-:Y:S02]  /*39a0*/  SHF.R.U32.HI R25, RZ, 0x6, R7 ;  /* 0x00000006ff197819 */ /* 0x000fe40000011607 */
[----:B------:R-:W-:Y:S01]  /*39b0*/  LOP3.LUT R48, R49, 0x10000, R46, 0xf8, !PT ;  /* 0x0001000031307812 */ /* 0x000fe200078ef82e */
[----:B------:R-:W-:Y:S01]  /*39c0*/  IMAD.SHL.U32 R46, R6, 0x4000, RZ ;  /* 0x00004000062e7824 */ /* 0x000fe200078e00ff */
[----:B------:R-:W-:Y:S02]  /*39d0*/  LOP3.LUT R23, R17, 0x10000000, R26, 0xf8, !PT ;  /* 0x1000000011177812 */ /* 0x000fe400078ef81a */
[----:B------:R-:W-:Y:S02]  /*39e0*/  SHF.R.U32.HI R17, RZ, 0x8, R3 ;  /* 0x00000008ff117819 */ /* 0x000fe40000011603 */
[----:B------:R-:W-:Y:S01]  /*39f0*/  LOP3.LUT R26, R44, 0x1000000, R25, 0xf8, !PT ;  /* 0x010000002c1a7812 */ /* 0x000fe200078ef819 */
[----:B------:R-:W-:Y:S01]  /*3a00*/  IMAD.SHL.U32 R25, R6, 0x2000, RZ ;  /* 0x0000200006197824 */ /* 0x000fe200078e00ff */
[----:B------:R-:W-:-:S02]  /*3a10*/  LOP3.LUT R46, R21, 0x10000000, R46, 0xf8, !PT ;  /* 0x10000000152e7812 */ /* 0x000fc400078ef82e */
[----:B------:R-:W-:Y:S02]  /*3a20*/  LOP3.LUT R44, R48, 0x100000, R17, 0xf8, !PT ;  /* 0x00100000302c7812 */ /* 0x000fe400078ef811 */
[----:B------:R-:W-:Y:S02]  /*3a30*/  SHF.R.U32.HI R21, RZ, 0x5, R3 ;  /* 0x00000005ff157819 */ /* 0x000fe40000011603 */
[----:B------:R-:W-:Y:S02]  /*3a40*/  LOP3.LUT R48, R22, 0x10000000, R25, 0xf8, !PT ;  /* 0x1000000016307812 */ /* 0x000fe400078ef819 */
[----:B------:R-:W-:Y:S02]  /*3a50*/  LOP3.LUT R22, R42, 0x10000000, R43, 0xf8, !PT ;  /* 0x100000002a167812 */ /* 0x000fe400078ef82b */
[----:B------:R-:W-:Y:S02]  /*3a60*/  SHF.R.U32.HI R25, RZ, 0x2, R3 ;  /* 0x00000002ff197819 */ /* 0x000fe40000011603 */
[----:B------:R-:W-:-:S02]  /*3a70*/  LOP3.LUT R42, R44, 0x1000000, R21, 0xf8, !PT ;  /* 0x010000002c2a7812 */ /* 0x000fc400078ef815 */
[----:B------:R-:W-:Y:S02]  /*3a80*/  SHF.R.U64 R44, R6, 0xb, R7 ;  /* 0x0000000b062c7819 */ /* 0x000fe40000001207 */
[----:B------:R-:W-:Y:S02]  /*3a90*/  LOP3.LUT R43, R11, 0x100, R37, 0xf8, !PT ;  /* 0x000001000b2b7812 */ /* 0x000fe400078ef825 */
[----:B------:R-:W-:Y:S02]  /*3aa0*/  LOP3.LUT R11, R42, 0x10000000, R25, 0xf8, !PT ;  /* 0x100000002a0b7812 */ /* 0x000fe400078ef819 */
[----:B------:R-:W-:Y:S02]  /*3ab0*/  LOP3.LUT R15, R15, 0x10000000, R44, 0xf8, !PT ;  /* 0x100000000f0f7812 */ /* 0x000fe400078ef82c */
[----:B------:R-:W-:Y:S02]  /*3ac0*/  IADD3.X R29, PT, PT, R48, R46, R29, P4, P5 ;  /* 0x0000002e301d7210 */ /* 0x000fe400027ea41d */
[----:B------:R-:W-:-:S02]  /*3ad0*/  IADD3.X R27, PT, PT, R30, R11, R27, P1, P6 ;  /* 0x0000000b1e1b7210 */ /* 0x000fc40000fec41b */
[----:B------:R-:W-:Y:S02]  /*3ae0*/  IADD3 R32, P5, P6, R15, R47, R32 ;  /* 0x0000002f0f207210 */ /* 0x000fe40007ebe020 */
[C-C-:B------:R-:W-:Y:S02]  /*3af0*/  SHF.L.U64.HI R47, R6.reuse, 0x7, R7.reuse ;  /* 0x00000007062f7819 */ /* 0x140fe40000010207 */
[--C-:B------:R-:W-:Y:S02]  /*3b00*/  SHF.L.U64.HI R30, R6, 0x17, R7.reuse ;  /* 0x00000017061e7819 */ /* 0x100fe40000010207 */
[----:B------:R-:W-:Y:S02]  /*3b10*/  LOP3.LUT R44, R16, 0x100, R44, 0xf8, !PT ;  /* 0x00000100102c7812 */ /* 0x000fe400078ef82c */
[----:B------:R-:W-:Y:S02]  /*3b20*/  SHF.L.U64.HI R16, R6, 0xa, R7 ;  /* 0x0000000a06107819 */ /* 0x000fe40000010207 */
[----:B------:R-:W-:-:S02]  /*3b30*/  LOP3.LUT R15, R47, 0x1, RZ, 0xc0, !PT ;  /* 0x000000012f0f7812 */ /* 0x000fc400078ec0ff */
[----:B------:R-:W-:Y:S02]  /*3b40*/  LOP3.LUT R37, R41, 0x100000, R30, 0xf8, !PT ;  /* 0x0010000029257812 */ /* 0x000fe400078ef81e */
[--C-:B------:R-:W-:Y:S02]  /*3b50*/  SHF.L.U64.HI R42, R6, 0x1a, R7.reuse ;  /* 0x0000001a062a7819 */ /* 0x100fe40000010207 */
[----:B------:R-:W-:Y:S02]  /*3b60*/  LOP3.LUT R41, R30, 0x1, RZ, 0xc0, !PT ;  /* 0x000000011e297812 */ /* 0x000fe400078ec0ff */
[----:B------:R-:W-:Y:S02]  /*3b70*/  LOP3.LUT R30, R15, 0x10, R16, 0xf8, !PT ;  /* 0x000000100f1e7812 */ /* 0x000fe400078ef810 */
[C-C-:B------:R-:W-:Y:S02]  /*3b80*/  SHF.L.U64.HI R15, R6.reuse, 0xd, R7.reuse ;  /* 0x0000000d060f7819 */ /* 0x140fe40000010207 */
[----:B------:R-:W-:-:S02]  /*3b90*/  SHF.L.U64.HI R11, R6, 0x1d, R7 ;  /* 0x0000001d060b7819 */ /* 0x000fc40000010207 */
[----:B------:R-:W-:Y:S02]  /*3ba0*/  LOP3.LUT R46, R41, 0x10, R42, 0xf8, !PT ;  /* 0x00000010292e7812 */ /* 0x000fe400078ef82a */
[----:B------:R-:W-:Y:S02]  /*3bb0*/  SHF.R.U64 R41, R6, 0x8, R7 ;  /* 0x0000000806297819 */ /* 0x000fe40000001207 */
[----:B------:R-:W-:Y:S02]  /*3bc0*/  LOP3.LUT R30, R30, 0x100, R15, 0xf8, !PT ;  /* 0x000001001e1e7812 */ /* 0x000fe400078ef80f */
[----:B------:R-:W-:Y:S02]  /*3bd0*/  SHF.L.U64.HI R51, R6, 0x10, R7 ;  /* 0x0000001006337819 */ /* 0x000fe40000010207 */
[----:B------:R-:W-:Y:S02]  /*3be0*/  LOP3.LUT R49, R46, 0x100, R11, 0xf8, !PT ;  /* 0x000001002e317812 */ /* 0x000fe400078ef80b */
[----:B------:R-:W-:Y:S01]  /*3bf0*/  LOP3.LUT R41, R44, 0x1000, R41, 0xf8, !PT ;  /* 0x000010002c297812 */ /* 0x000fe200078ef829 */
[----:B------:R-:W-:Y:S01]  /*3c00*/  IMAD.SHL.U32 R48, R6, 0x100, RZ ;  /* 0x0000010006307824 */ /* 0x000fe200078e00ff */
[----:B------:R-:W-:Y:S01]  /*3c10*/  LOP3.LUT R44, R30, 0x1000, R51, 0xf8, !PT ;  /* 0x000010001e2c7812 */ /* 0x000fe200078ef833 */
[C---:B------:R-:W-:Y:S01]  /*3c20*/  IMAD.SHL.U32 R30, R6.reuse, 0x8, RZ ;  /* 0x00000008061e7824 */ /* 0x040fe200078e00ff */
[----:B------:R-:W-:Y:S01]  /*3c30*/  LOP3.LUT R49, R49, 0x1000, R6, 0xf8, !PT ;  /* 0x0000100031317812 */ /* 0x000fe200078ef806 */
[----:B------:R-:W-:Y:S01]  /*3c40*/  IMAD.SHL.U32 R46, R6, 0x800, RZ ;  /* 0x00000800062e7824 */ /* 0x000fe200078e00ff */
[----:B------:R-:W-:-:S02]  /*3c50*/  LOP3.LUT R43, R43, 0x1000, R48, 0xf8, !PT ;  /* 0x000010002b2b7812 */ /* 0x000fc400078ef830 */
[----:B------:R-:W-:Y:S02]  /*3c60*/  LOP3.LUT R30, R49, 0x10000, R30, 0xf8, !PT ;  /* 0x00010000311e7812 */ /* 0x000fe400078ef81e */
[----:B------:R-:W-:Y:S02]  /*3c70*/  SHF.L.U64.HI R49, R6, 0x13, R7 ;  /* 0x0000001306317819 */ /* 0x000fe40000010207 */
[----:B------:R-:W-:Y:S01]  /*3c80*/  LOP3.LUT R47, R40, 0x100000, R47, 0xf8, !PT ;  /* 0x00100000282f7812 */ /* 0x000fe200078ef82f */
[C---:B------:R-:W-:Y:S01]  /*3c90*/  IMAD.SHL.U32 R40, R6.reuse, 0x4000, RZ ;  /* 0x0000400006287824 */ /* 0x040fe200078e00ff */
[----:B------:R-:W-:Y:S02]  /*3ca0*/  LOP3.LUT R43, R43, 0x10000, R46, 0xf8, !PT ;  /* 0x000100002b2b7812 */ /* 0x000fe400078ef82e */
[----:B------:R-:W-:Y:S02]  /*3cb0*/  SHF.R.U64 R46, R6, 0x5, R7 ;  /* 0x00000005062e7819 */ /* 0x000fe40000001207 */
[----:B------:R-:W-:Y:S01]  /*3cc0*/  LOP3.LUT R44, R44, 0x10000, R49, 0xf8, !PT ;  /* 0x000100002c2c7812 */ /* 0x000fe200078ef831 */
[----:B------:R-:W-:Y:S01]  /*3cd0*/  IMAD.SHL.U32 R49, R6, 0x40, RZ ;  /* 0x0000004006317824 */ /* 0x000fe200078e00ff */
[----:B------:R-:W-:-:S02]  /*3ce0*/  LOP3.LUT R43, R43, 0x100000, R40, 0xf8, !PT ;  /* 0x001000002b2b7812 */ /* 0x000fc400078ef828 */
[----:B------:R-:W-:Y:S02]  /*3cf0*/  LOP3.LUT R41, R41, 0x10000, R46, 0xf8, !PT ;  /* 0x0001000029297812 */ /* 0x000fe400078ef82e */
[C---:B------:R-:W-:Y:S02]  /*3d00*/  SHF.R.U64 R40, R6.reuse, 0x2, R7 ;  /* 0x0000000206287819 */ /* 0x040fe40000001207 */
[----:B------:R-:W-:Y:S01]  /*3d10*/  LOP3.LUT R14, R39, 0x10000000, R14, 0xf8, !PT ;  /* 0x10000000270e7812 */ /* 0x000fe200078ef80e */
[----:B------:R-:W-:Y:S01]  /*3d20*/  IMAD.SHL.U32 R39, R6, 0x200, RZ ;  /* 0x0000020006277824 */ /* 0x000fe200078e00ff */
[----:B------:R-:W-:Y:S02]  /*3d30*/  LOP3.LUT R30, R30, 0x100000, R49, 0xf8, !PT ;  /* 0x001000001e1e7812 */ /* 0x000fe400078ef831 */
[----:B------:R-:W-:Y:S02]  /*3d40*/  SHF.L.U64.HI R49, R6, 0x16, R7 ;  /* 0x0000001606317819 */ /* 0x000fe40000010207 */
[----:B------:R-:W-:-:S02]  /*3d50*/  LOP3.LUT R41, R41, 0x100000, R40, 0xf8, !PT ;  /* 0x0010000029297812 */ /* 0x000fc400078ef828 */
[----:B------:R-:W-:Y:S02]  /*3d60*/  LOP3.LUT R40, R47, 0x1000000, R16, 0xf8, !PT ;  /* 0x010000002f287812 */ /* 0x000fe400078ef810 */
[----:B------:R-:W-:Y:S02]  /*3d70*/  LOP3.LUT R16, R30, 0x1000000, R39, 0xf8, !PT ;  /* 0x010000001e107812 */ /* 0x000fe400078ef827 */
[----:B------:R-:W-:Y:S02]  /*3d80*/  SHF.R.U32.HI R39, RZ, 0x8, R19 ;  /* 0x00000008ff277819 */ /* 0x000fe40000011613 */
[----:B------:R-:W-:Y:S02]  /*3d90*/  LOP3.LUT R44, R44, 0x100000, R49, 0xf8, !PT ;  /* 0x001000002c2c7812 */ /* 0x000fe400078ef831 */
[----:B------:R-:W-:Y:S01]  /*3da0*/  LOP3.LUT R42, R37, 0x1000000, R42, 0xf8, !PT ;  /* 0x01000000252a7812 */ /* 0x000fe200078ef82a */
[C---:B------:R-:W-:Y:S01]  /*3db0*/  IMAD.SHL.U32 R46, R6.reuse, 0x20000, RZ ;  /* 0x00020000062e7824 */ /* 0x040fe200078e00ff */
[C-C-:B------:R-:W-:Y:S01]  /*3dc0*/  SHF.R.U64 R49, R6.reuse, 0x1b, R7.reuse ;  /* 0x0000001b06317819 */ /* 0x140fe20000001207 */
[C---:B------:R-:W-:Y:S01]  /*3dd0*/  IMAD.SHL.U32 R30, R6.reuse, 0x100000, RZ ;  /* 0x00100000061e7824 */ /* 0x040fe200078e00ff */
[----:B------:R-:W-:Y:S01]  /*3de0*/  SHF.R.U32.HI R37, RZ, 0x3, R7 ;  /* 0x00000003ff257819 */ /* 0x000fe20000011607 */
[----:B------:R-:W-:Y:S01]  /*3df0*/  IMAD.SHL.U32 R7, R6, 0x1000, RZ ;  /* 0x0000100006077824 */ /* 0x000fe200078e00ff */
[----:B------:R-:W-:Y:S01]  /*3e00*/  SHF.R.U64 R47, R24, 0x1d, R19 ;  /* 0x0000001d182f7819 */ /* 0x000fe20000001213 */
[----:B------:R-:W-:Y:S01]  /*3e10*/  IMAD.SHL.U32 R50, R6, 0x2, RZ ;  /* 0x0000000206327824 */ /* 0x000fe200078e00ff */
[----:B------:R-:W-:-:S02]  /*3e20*/  LOP3.LUT R39, R39, 0x1, RZ, 0xc0, !PT ;  /* 0x0000000127277812 */ /* 0x000fc400078ec0ff */
[----:B------:R-:W-:Y:S02]  /*3e30*/  SHF.R.U32.HI R6, RZ, 0x5, R19 ;  /* 0x00000005ff067819 */ /* 0x000fe40000011613 */
[----:B------:R-:W-:Y:S02]  /*3e40*/  LOP3.LUT R48, R0, 0x10, R47, 0xf8, !PT ;  /* 0x0000001000307812 */ /* 0x000fe400078ef82f */
[----:B------:R-:W-:Y:S02]  /*3e50*/  LOP3.LUT R38, R38, 0x10000000, R49, 0xf8, !PT ;  /* 0x1000000026267812 */ /* 0x000fe400078ef831 */
[----:B------:R-:W-:Y:S02]  /*3e60*/  LOP3.LUT R0, R39, 0x10, R6, 0xf8, !PT ;  /* 0x0000001027007812 */ /* 0x000fe400078ef806 */
[----:B------:R-:W-:Y:S02]  /*3e70*/  LOP3.LUT R39, R43, 0x1000000, R46, 0xf8, !PT ;  /* 0x010000002b277812 */ /* 0x000fe400078ef82e */
[----:B------:R-:W-:-:S02]  /*3e80*/  SHF.R.U32.HI R49, RZ, 0x10, R19 ;  /* 0x00000010ff317819 */ /* 0x000fc40000011613 */
[--C-:B------:R-:W-:Y:S02]  /*3e90*/  SHF.R.U32.HI R46, RZ, 0x18, R19.reuse ;  /* 0x00000018ff2e7819 */ /* 0x100fe40000011613 */
[----:B------:R-:W-:Y:S02]  /*3ea0*/  LOP3.LUT R49, R49, 0x1, RZ, 0xc0, !PT ;  /* 0x0000000131317812 */ /* 0x000fe400078ec0ff */
[--C-:B------:R-:W-:Y:S02]  /*3eb0*/  SHF.R.U32.HI R6, RZ, 0xd, R19.reuse ;  /* 0x0000000dff067819 */ /* 0x100fe40000011613 */
[----:B------:R-:W-:Y:S02]  /*3ec0*/  LOP3.LUT R46, R46, 0x1, RZ, 0xc0, !PT ;  /* 0x000000012e2e7812 */ /* 0x000fe400078ec0ff */
[--C-:B------:R-:W-:Y:S02]  /*3ed0*/  SHF.R.U32.HI R47, RZ, 0x15, R19.reuse ;  /* 0x00000015ff2f7819 */ /* 0x100fe40000011613 */
[----:B------:R-:W-:-:S02]  /*3ee0*/  SHF.R.U64 R43, R24, 0x1a, R19 ;  /* 0x0000001a182b7819 */ /* 0x000fc40000001213 */
[----:B------:R-:W-:Y:S02]  /*3ef0*/  LOP3.LUT R6, R49, 0x10, R6, 0xf8, !PT ;  /* 0x0000001031067812 */ /* 0x000fe400078ef806 */
[----:B------:R-:W-:Y:S02]  /*3f00*/  LOP3.LUT R47, R46, 0x10, R47, 0xf8, !PT ;  /* 0x000000102e2f7812 */ /* 0x000fe400078ef82f */
[----:B------:R-:W-:Y:S02]  /*3f10*/  SHF.R.U32.HI R49, RZ, 0x2, R19 ;  /* 0x00000002ff317819 */ /* 0x000fe40000011613 */
[----:B------:R-:W-:Y:S02]  /*3f20*/  LOP3.LUT R43, R48, 0x100, R43, 0xf8, !PT ;  /* 0x00000100302b7812 */ /* 0x000fe400078ef82b */
[----:B------:R-:W-:Y:S02]  /*3f30*/  SHF.R.U64 R46, R24, 0x17, R19 ;  /* 0x00000017182e7819 */ /* 0x000fe40000001213 */
[----:B------:R-:W-:-:S02]  /*3f40*/  LOP3.LUT R0, R0, 0x100, R49, 0xf8, !PT ;  /* 0x0000010000007812 */ /* 0x000fc400078ef831 */
[----:B------:R-:W-:Y:S02]  /*3f50*/  LOP3.LUT R49, R43, 0x1000, R46, 0xf8, !PT ;  /* 0x000010002b317812 */ /* 0x000fe400078ef82e */
[--C-:B------:R-:W-:Y:S02]  /*3f60*/  SHF.R.U32.HI R43, RZ, 0xa, R19.reuse ;  /* 0x0000000aff2b7819 */ /* 0x100fe40000011613 */
[----:B------:R-:W-:Y:S02]  /*3f70*/  SHF.R.U32.HI R48, RZ, 0x12, R19 ;  /* 0x00000012ff307819 */ /* 0x000fe40000011613 */
[----:B------:R-:W-:Y:S02]  /*3f80*/  LOP3.LUT R6, R6, 0x100, R43, 0xf8, !PT ;  /* 0x0000010006067812 */ /* 0x000fe400078ef82b */
[----:B------:R-:W-:Y:S02]  /*3f90*/  LOP3.LUT R48, R47, 0x100, R48, 0xf8, !PT ;  /* 0x000001002f307812 */ /* 0x000fe400078ef830 */
[----:B------:R-:W-:-:S02]  /*3fa0*/  SHF.L.U64.HI R43, R24, 0x1, R19 ;  /* 0x00000001182b7819 */ /* 0x000fc40000010213 */
[--C-:B------:R-:W-:Y:S02]  /*3fb0*/  SHF.R.U32.HI R47, RZ, 0x7, R19.reuse ;  /* 0x00000007ff2f7819 */ /* 0x100fe40000011613 */
[----:B------:R-:W-:Y:S02]  /*3fc0*/  SHF.R.U64 R46, R24, 0x14, R19 ;  /* 0x00000014182e7819 */ /* 0x000fe40000001213 */
[----:B------:R-:W-:Y:S02]  /*3fd0*/  LOP3.LUT R44, R44, 0x1000000, R33, 0xf8, !PT ;  /* 0x010000002c2c7812 */ /* 0x000fe400078ef821 */
[----:B------:R-:W-:Y:S02]  /*3fe0*/  LOP3.LUT R0, R0, 0x1000, R43, 0xf8, !PT ;  /* 0x0000100000007812 */ /* 0x000fe400078ef82b */
[----:B------:R-:W-:Y:S02]  /*3ff0*/  LOP3.LUT R6, R6, 0x1000, R47, 0xf8, !PT ;  /* 0x0000100006067812 */ /* 0x000fe400078ef82f */
[----:B------:R-:W-:-:S02]  /*4000*/  SHF.L.U64.HI R33, R24, 0x4, R19 ;  /* 0x0000000418217819 */ /* 0x000fc40000010213 */
[----:B------:R-:W-:Y:S02]  /*4010*/  LOP3.LUT R46, R49, 0x10000, R46, 0xf8, !PT ;  /* 0x00010000312e7812 */ /* 0x000fe400078ef82e */
[--C-:B------:R-:W-:Y:S02]  /*4020*/  SHF.R.U64 R47, R24, 0x11, R19.reuse ;  /* 0x00000011182f7819 */ /* 0x100fe40000001213 */
[----:B------:R-:W-:Y:S02]  /*4030*/  SHF.R.U32.HI R43, RZ, 0xf, R19 ;  /* 0x0000000fff2b7819 */ /* 0x000fe40000011613 */
[----:B------:R-:W-:Y:S02]  /*4040*/  LOP3.LUT R41, R41, 0x1000000, R50, 0xf8, !PT ;  /* 0x0100000029297812 */ /* 0x000fe400078ef832 */
[----:B------:R-:W-:Y:S02]  /*4050*/  LOP3.LUT R0, R0, 0x10000, R33, 0xf8, !PT ;  /* 0x0001000000007812 */ /* 0x000fe400078ef821 */
[----:B------:R-:W-:-:S02]  /*4060*/  LOP3.LUT R16, R16, 0x10000000, R7, 0xf8, !PT ;  /* 0x1000000010107812 */ /* 0x000fc400078ef807 */
[----:B------:R-:W-:Y:S02]  /*4070*/  LOP3.LUT R33, R46, 0x100000, R47, 0xf8, !PT ;  /* 0x001000002e217812 */ /* 0x000fe400078ef82f */
[--C-:B------:R-:W-:Y:S02]  /*4080*/  SHF.L.U64.HI R7, R24, 0x7, R19.reuse ;  /* 0x0000000718077819 */ /* 0x100fe40000010213 */
[----:B------:R-:W-:Y:S02]  /*4090*/  SHF.R.U32.HI R47, RZ, 0x4, R19 ;  /* 0x00000004ff2f7819 */ /* 0x000fe40000011613 */
[----:B------:R-:W-:Y:S02]  /*40a0*/  LOP3.LUT R43, R48, 0x1000, R43, 0xf8, !PT ;  /* 0x00001000302b7812 */ /* 0x000fe400078ef82b */
[----:B------:R-:W-:Y:S02]  /*40b0*/  SHF.R.U32.HI R46, RZ, 0xc, R19 ;  /* 0x0000000cff2e7819 */ /* 0x000fe40000011613 */
[----:B------:R-:W-:-:S02]  /*40c0*/  LOP3.LUT R39, R39, 0x10000000, R30, 0xf8, !PT ;  /* 0x1000000027277812 */ /* 0x000fc400078ef81e */
[----:B------:R-:W-:Y:S02]  /*40d0*/  LOP3.LUT R41, R41, 0x10000000, R8, 0xf8, !PT ;  /* 0x1000000029297812 */ /* 0x000fe400078ef808 */
[----:B------:R-:W-:Y:S02]  /*40e0*/  SHF.R.U64 R30, R24, 0xe, R19 ;  /* 0x0000000e181e7819 */ /* 0x000fe40000001213 */
[----:B------:R-:W-:Y:S02]  /*40f0*/  LOP3.LUT R8, R0, 0x100000, R7, 0xf8, !PT ;  /* 0x0010000000087812 */ /* 0x000fe400078ef807 */
[----:B------:R-:W-:Y:S02]  /*4100*/  LOP3.LUT R6, R6, 0x10000, R47, 0xf8, !PT ;  /* 0x0001000006067812 */ /* 0x000fe400078ef82f */
[----:B------:R-:W-:Y:S02]  /*4110*/  SHF.R.U32.HI R7, RZ, 0x1, R19 ;  /* 0x00000001ff077819 */ /* 0x000fe40000011613 */
[----:B------:R-:W-:-:S02]  /*4120*/  LOP3.LUT R43, R43, 0x10000, R46, 0xf8, !PT ;  /* 0x000100002b2b7812 */ /* 0x000fc400078ef82e */
[----:B------:R-:W-:Y:S02]  /*4130*/  LOP3.LUT R42, R42, 0x10000000, R11, 0xf8, !PT ;  /* 0x100000002a2a7812 */ /* 0x000fe400078ef80b */
[----:B------:R-:W-:Y:S02]  /*4140*/  SHF.R.U32.HI R0, RZ, 0x9, R19 ;  /* 0x00000009ff007819 */ /* 0x000fe40000011613 */
[----:B------:R-:W-:Y:S02]  /*4150*/  LOP3.LUT R11, R44, 0x10000000, R35, 0xf8, !PT ;  /* 0x100000002c0b7812 */ /* 0x000fe400078ef823 */
[----:B------:R-:W-:Y:S02]  /*4160*/  IADD3 R34, P4, PT, R39, R34, RZ ;  /* 0x0000002227227210 */ /* 0x000fe40007f9e0ff */
[----:B------:R-:W-:Y:S02]  /*4170*/  LOP3.LUT R44, R33, 0x1000000, R30, 0xf8, !PT ;  /* 0x01000000212c7812 */ /* 0x000fe400078ef81e */
[----:B------:R-:W-:-:S02]  /*4180*/  LOP3.LUT R40, R40, 0x10000000, R15, 0xf8, !PT ;  /* 0x1000000028287812 */ /* 0x000fc400078ef80f */
[----:B------:R-:W-:Y:S02]  /*4190*/  LOP3.LUT R30, R6, 0x100000, R7, 0xf8, !PT ;  /* 0x00100000061e7812 */ /* 0x000fe400078ef807 */
[----:B------:R-:W-:Y:S02]  /*41a0*/  SHF.L.U64.HI R15, R24, 0xa, R19 ;  /* 0x0000000a180f7819 */ /* 0x000fe40000010213 */
[----:B------:R-:W-:Y:S02]  /*41b0*/  LOP3.LUT R6, R43, 0x100000, R0, 0xf8, !PT ;  /* 0x001000002b067812 */ /* 0x000fe400078ef800 */
[----:B------:R-:W-:Y:S02]  /*41c0*/  LOP3.LUT R0, R34, 0xffff, RZ, 0xc0, !PT ;  /* 0x0000ffff22007812 */ /* 0x000fe400078ec0ff */
[----:B------:R-:W-:Y:S02]  /*41d0*/  LOP3.LUT R15, R8, 0x1000000, R15, 0xf8, !PT ;  /* 0x01000000080f7812 */ /* 0x000fe400078ef80f */
[----:B------:R-:W-:-:S02]  /*41e0*/  SHF.R.U64 R7, R24, 0x1e, R19 ;  /* 0x0000001e18077819 */ /* 0x000fc40000001213 */
[----:B------:R-:W-:Y:S02]  /*41f0*/  SHF.R.U32.HI R8, RZ, 0x4, R0 ;  /* 0x00000004ff087819 */ /* 0x000fe40000011600 */
[C-C-:B------:R-:W-:Y:S02]  /*4200*/  SHF.R.U64 R33, R24.reuse, 0xb, R19.reuse ;  /* 0x0000000b18217819 */ /* 0x140fe40000001213 */
[----:B------:R-:W-:Y:S02]  /*4210*/  SHF.R.U64 R24, R24, 0x1b, R19 ;  /* 0x0000001b18187819 */ /* 0x000fe40000001213 */
[----:B------:R-:W-:Y:S02]  /*4220*/  LOP3.LUT R7, R30, 0x1000000, R7, 0xf8, !PT ;  /* 0x010000001e077812 */ /* 0x000fe400078ef807 */
[----:B------:R-:W-:Y:S02]  /*4230*/  LOP3.LUT R8, R8, 0xf, RZ, 0xc0, !PT ;  /* 0x0000000f08087812 */ /* 0x000fe400078ec0ff */
[----:B------:R-:W-:-:S02]  /*4240*/  LOP3.LUT R15, R15, 0x10000000, R12, 0xf8, !PT ;  /* 0x100000000f0f7812 */ /* 0x000fc400078ef80c */
[----:B------:R-:W-:Y:S02]  /*4250*/  SHF.R.U32.HI R19, RZ, 0x6, R19 ;  /* 0x00000006ff137819 */ /* 0x000fe40000011613 */
[----:B------:R-:W-:Y:S02]  /*4260*/  LOP3.LUT R12, R7, 0x10000000, R24, 0xf8, !PT ;  /* 0x10000000070c7812 */ /* 0x000fe400078ef818 */
[----:B------:R-:W-:Y:S02]  /*4270*/  ISETP.NE.AND P1, PT, R8, 0x3, PT ;  /* 0x000000030800780c */ /* 0x000fe40003f25270 */
[----:B------:R-:W-:Y:S02]  /*4280*/  SHF.R.U32.HI R7, RZ, 0x8, R0 ;  /* 0x00000008ff077819 */ /* 0x000fe40000011600 */
[----:B------:R-:W-:Y:S02]  /*4290*/  LOP3.LUT R26, R26, 0x10000000, R37, 0xf8, !PT ;  /* 0x100000001a1a7812 */ /* 0x000fe400078ef825 */
[----:B------:R-:W-:-:S02]  /*42a0*/  LOP3.LUT R37, R6, 0x1000000, R19, 0xf8, !PT ;  /* 0x0100000006257812 */ /* 0x000fc400078ef813 */
[----:B------:R-:W-:Y:S01]  /*42b0*/  LOP3.LUT R19, R7, 0xf, RZ, 0xc0, !PT ;  /* 0x0000000f07137812 */ /* 0x000fe200078ec0ff */
[----:B------:R-:W-:Y:S01]  /*42c0*/  IMAD.X R7, R16, 0x1, R29, P4 ;  /* 0x0000000110077824 */ /* 0x000fe200020e061d */
[----:B------:R-:W-:Y:S02]  /*42d0*/  IADD3.X R36, PT, PT, R40, R23, R36, P5, P6 ;  /* 0x0000001728247210 */ /* 0x000fe40002fec424 */
[----:B------:R-:W-:Y:S02]  /*42e0*/  IADD3 R45, P5, P6, R38, R14, R45 ;  /* 0x0000000e262d7210 */ /* 0x000fe40007ebe02d */
[----:B------:R-:W-:Y:S02]  /*42f0*/  IADD3.X R20, PT, PT, R42, R20, R31, P2, P3 ;  /* 0x000000142a147210 */ /* 0x000fe400017e641f */
[----:B------:R-:W-:Y:S02]  /*4300*/  IADD3 R6, P2, PT, R41, R28, RZ ;  /* 0x0000001c29067210 */ /* 0x000fe40007f5e0ff */
[----:B------:R-:W-:-:S02]  /*4310*/  ISETP.NE.AND P3, PT, R19, 0x3, PT ;  /* 0x000000031300780c */ /* 0x000fc40003f65270 */
[----:B------:R-:W-:Y:S02]  /*4320*/  SHF.R.U64 R14, R34, 0x10, R7 ;  /* 0x00000010220e7819 */ /* 0x000fe40000001207 */
[----:B------:R-:W-:Y:S02]  /*4330*/  LOP3.LUT R33, R44, 0x10000000, R33, 0xf8, !PT ;  /* 0x100000002c217812 */ /* 0x000fe400078ef821 */
[----:B------:R-:W-:Y:S02]  /*4340*/  IADD3.X R26, PT, PT, R26, R22, R27, P5, P6 ;  /* 0x000000161a1a7210 */ /* 0x000fe40002fec41b */
[----:B------:R-:W-:Y:S01]  /*4350*/  IADD3 R22, P4, PT, R12, R45, RZ ;  /* 0x0000002d0c167210 */ /* 0x000fe20007f9e0ff */
[----:B------:R-:W-:Y:S01]  /*4360*/  IMAD.X R11, R11, 0x1, R20, P2 ;  /* 0x000000010b0b7824 */ /* 0x000fe200010e0614 */
[----:B------:R-:W-:Y:S02]  /*4370*/  @P1 SHF.R.U32.HI R12, RZ, 0x1, R2 ;  /* 0x00000001ff0c1819 */ /* 0x000fe40000011602 */
[----:B------:R-:W-:-:S02]  /*4380*/  LOP3.LUT R14, R14, 0xf, RZ, 0xc0, !PT ;  /* 0x0000000f0e0e7812 */ /* 0x000fc400078ec0ff */
[----:B------:R-:W-:Y:S02]  /*4390*/  IADD3 R29, P2, PT, R33, R32, RZ ;  /* 0x00000020211d7210 */ /* 0x000fe40007f5e0ff */
[----:B------:R-:W-:Y:S02]  /*43a0*/  @P0 LOP3.LUT R37, R37, 0x10000000, RZ, 0xfc, !PT ;  /* 0x1000000025250812 */ /* 0x000fe400078efcff */
[----:B------:R-:W-:Y:S02]  /*43b0*/  @P1 LOP3.LUT R12, R12, 0x1, RZ, 0xc0, !PT ;  /* 0x000000010c0c1812 */ /* 0x000fe400078ec0ff */
[----:B------:R-:W-:Y:S01]  /*43c0*/  ISETP.NE.AND P0, PT, R14, 0x3, PT ;  /* 0x000000030e00780c */ /* 0x000fe20003f05270 */
[----:B------:R-:W-:Y:S01]  /*43d0*/  IMAD.X R42, R15, 0x1, R36, P2 ;  /* 0x000000010f2a7824 */ /* 0x000fe200010e0624 */
[----:B------:R-:W-:Y:S01]  /*43e0*/  @P1 ISETP.NE.AND P2, PT, R8, 0x2, PT ;  /* 0x000000020800180c */ /* 0x000fe20003f45270 */
[----:B------:R-:W-:Y:S01]  /*43f0*/  IMAD.X R37, R37, 0x1, R26, P4 ;  /* 0x0000000125257824 */ /* 0x000fe200020e061a */
[----:B------:R-:W-:-:S02]  /*4400*/  @P1 ISETP.NE.U32.AND P4, PT, R12, 0x1, PT ;  /* 0x000000010c00180c */ /* 0x000fc40003f85070 */
[----:B------:R-:W-:Y:S02]  /*4410*/  @P3 SHF.R.U32.HI R8, RZ, 0x2, R2 ;  /* 0x00000002ff083819 */ /* 0x000fe40000011602 */
[----:B------:R-:W-:Y:S02]  /*4420*/  SHF.R.U64 R12, R34, 0x14, R7 ;  /* 0x00000014220c7819 */ /* 0x000fe40000001207 */
[----:B------:R-:W-:Y:S02]  /*4430*/  @P3 LOP3.LUT R8, R8, 0x1, RZ, 0xc0, !PT ;  /* 0x0000000108083812 */ /* 0x000fe400078ec0ff */
[----:B------:R-:W-:Y:S02]  /*4440*/  LOP3.LUT R15, R12, 0xf, RZ, 0xc0, !PT ;  /* 0x0000000f0c0f7812 */ /* 0x000fe400078ec0ff */
[----:B------:R-:W-:Y:S02]  /*4450*/  @P1 SEL R16, RZ, 0x2, P4 ;  /* 0x00000002ff101807 */ /* 0x000fe40002000000 */
[----:B------:R-:W-:-:S02]  /*4460*/  @P3 ISETP.NE.U32.AND P5, PT, R8, 0x1, PT ;  /* 0x000000010800380c */ /* 0x000fc40003fa5070 */
[----:B------:R-:W-:Y:S02]  /*4470*/  ISETP.NE.AND P4, PT, R15, 0x3, PT ;  /* 0x000000030f00780c */ /* 0x000fe40003f85270 */
[----:B------:R-:W-:Y:S02]  /*4480*/  SHF.R.U64 R12, R34, 0x18, R7 ;  /* 0x00000018220c7819 */ /* 0x000fe40000001207 */
[----:B------:R-:W-:Y:S01]  /*4490*/  @P0 SHF.R.U32.HI R8, RZ, 0x4, R2 ;  /* 0x00000004ff080819 */ /* 0x000fe20000011602 */
[----:B------:R-:W-:Y:S01]  /*44a0*/  IMAD.MOV.U32 R51, RZ, RZ, 0x2 ;  /* 0x00000002ff337424 */ /* 0x000fe200078e00ff */
[----:B------:R-:W-:Y:S02]  /*44b0*/  @P3 ISETP.NE.AND P6, PT, R19, 0x2, PT ;  /* 0x000000021300380c */ /* 0x000fe40003fc5270 */
[----:B------:R-:W-:Y:S02]  /*44c0*/  @P1 SEL R51, R16, RZ, !P2 ;  /* 0x000000ff10331207 */ /* 0x000fe40005000000 */
[----:B------:R-:W-:-:S02]  /*44d0*/  @P3 SEL R19, RZ, 0x4, P5 ;  /* 0x00000004ff133807 */ /* 0x000fc40002800000 */
[----:B------:R-:W-:Y:S02]  /*44e0*/  LOP3.LUT R16, R12, 0xf, RZ, 0xc0, !PT ;  /* 0x0000000f0c107812 */ /* 0x000fe400078ec0ff */
[----:B------:R-:W-:Y:S01]  /*44f0*/  @P0 LOP3.LUT R8, R8, 0x1, RZ, 0xc0, !PT ;  /* 0x0000000108080812 */ /* 0x000fe200078ec0ff */
[----:B------:R-:W-:Y:S01]  /*4500*/  IMAD.MOV.U32 R46, RZ, RZ, 0x4 ;  /* 0x00000004ff2e7424 */ /* 0x000fe200078e00ff */
[----:B------:R-:W-:Y:S02]  /*4510*/  @P3 SEL R46, R19, RZ, !P6 ;  /* 0x000000ff132e3207 */ /* 0x000fe40007000000 */
[----:B------:R-:W-:Y:S02]  /*4520*/  ISETP.NE.AND P3, PT, R16, 0x3, PT ;  /* 0x000000031000780c */ /* 0x000fe40003f65270 */
[----:B------:R-:W-:Y:S02]  /*4530*/  @P0 ISETP.NE.U32.AND P1, PT, R8, 0x1, PT ;  /* 0x000000010800080c */ /* 0x000fe40003f25070 */
[----:B------:R-:W-:-:S02]  /*4540*/  SHF.R.U64 R12, R34, 0x1c, R7 ;  /* 0x0000001c220c7819 */ /* 0x000fc40000001207 */
[----:B------:R-:W-:Y:S02]  /*4550*/  @P0 ISETP.NE.AND P5, PT, R14, 0x2, PT ;  /* 0x000000020e00080c */ /* 0x000fe40003fa5270 */
[----:B------:R-:W-:Y:S02]  /*4560*/  @P4 SHF.R.U32.HI R8, RZ, 0x5, R2 ;  /* 0x00000005ff084819 */ /* 0x000fe40000011602 */
[----:B------:R-:W-:Y:S02]  /*4570*/  @P0 SEL R19, RZ, 0x10, P1 ;  /* 0x00000010ff130807 */ /* 0x000fe40000800000 */
[----:B------:R-:W-:Y:S01]  /*4580*/  LOP3.LUT R14, R12, 0xf, RZ, 0xc0, !PT ;  /* 0x0000000f0c0e7812 */ /* 0x000fe200078ec0ff */
[----:B------:R-:W-:Y:S01]  /*4590*/  IMAD.MOV.U32 R38, RZ, RZ, 0x10 ;  /* 0x00000010ff267424 */ /* 0x000fe200078e00ff */
[----:B------:R-:W-:Y:S02]  /*45a0*/  @P4 LOP3.LUT R8, R8, 0x1, RZ, 0xc0, !PT ;  /* 0x0000000108084812 */ /* 0x000fe400078ec0ff */
[----:B------:R-:W-:-:S02]  /*45b0*/  @P0 SEL R38, R19, RZ, !P5 ;  /* 0x000000ff13260207 */ /* 0x000fc40006800000 */
[----:B------:R-:W-:Y:S02]  /*45c0*/  ISETP.NE.AND P0, PT, R14, 0x3, PT ;  /* 0x000000030e00780c */ /* 0x000fe40003f05270 */
[----:B------:R-:W-:Y:S02]  /*45d0*/  @P4 ISETP.NE.U32.AND P6, PT, R8, 0x1, PT ;  /* 0x000000010800480c */ /* 0x000fe40003fc5070 */
[----:B------:R-:W-:Y:S02]  /*45e0*/  @P3 SHF.R.U32.HI R8, RZ, 0x6, R2 ;  /* 0x00000006ff083819 */ /* 0x000fe40000011602 */
[----:B------:R-:W-:Y:S02]  /*45f0*/  LOP3.LUT R20, R7, 0xf, RZ, 0xc0, !PT ;  /* 0x0000000f07147812 */ /* 0x000fe400078ec0ff */
[----:B------:R-:W-:Y:S02]  /*4600*/  @P4 ISETP.NE.AND P5, PT, R15, 0x2, PT ;  /* 0x000000020f00480c */ /* 0x000fe40003fa5270 */
[----:B------:R-:W-:-:S02]  /*4610*/  @P4 SEL R15, RZ, 0x20, P6 ;  /* 0x00000020ff0f4807 */ /* 0x000fc40003000000 */
[----:B------:R-:W-:Y:S01]  /*4620*/  @P3 LOP3.LUT R8, R8, 0x1, RZ, 0xc0, !PT ;  /* 0x0000000108083812 */ /* 0x000fe200078ec0ff */
[----:B------:R-:W-:Y:S01]  /*4630*/  IMAD.MOV.U32 R40, RZ, RZ, 0x20 ;  /* 0x00000020ff287424 */ /* 0x000fe200078e00ff */
[----:B------:R-:W-:Y:S02]  /*4640*/  ISETP.NE.AND P2, PT, R20, 0x3, PT ;  /* 0x000000031400780c */ /* 0x000fe40003f45270 */
[----:B------:R-:W-:Y:S02]  /*4650*/  SHF.R.U32.HI R12, RZ, 0x4, R7 ;  /* 0x00000004ff0c7819 */ /* 0x000fe40000011607 */
[----:B------:R-:W-:Y:S02]  /*4660*/  @P4 SEL R40, R15, RZ, !P5 ;  /* 0x000000ff0f284207 */ /* 0x000fe40006800000 */
[----:B------:R-:W-:Y:S02]  /*4670*/  @P3 ISETP.NE.U32.AND P4, PT, R8, 0x1, PT ;  /* 0x000000010800380c */ /* 0x000fe40003f85070 */
[----:B------:R-:W-:-:S02]  /*4680*/  @P0 SHF.R.U32.HI R8, RZ, 0x7, R2 ;  /* 0x00000007ff080819 */ /* 0x000fc40000011602 */
[----:B------:R-:W-:Y:S02]  /*4690*/  LOP3.LUT R15, R12, 0xf, RZ, 0xc0, !PT ;  /* 0x0000000f0c0f7812 */ /* 0x000fe400078ec0ff */
[----:B------:R-:W-:Y:S02]  /*46a0*/  @P3 ISETP.NE.AND P6, PT, R16, 0x2, PT ;  /* 0x000000021000380c */ /* 0x000fe40003fc5270 */
[----:B------:R-:W-:Y:S02]  /*46b0*/  @P3 SEL R16, RZ, 0x40, P4 ;  /* 0x00000040ff103807 */ /* 0x000fe40002000000 */
[----:B------:R-:W-:Y:S01]  /*46c0*/  @P0 LOP3.LUT R8, R8, 0x1, RZ, 0xc0, !PT ;  /* 0x0000000108080812 */ /* 0x000fe200078ec0ff */
[----:B------:R-:W-:Y:S01]  /*46d0*/  IMAD.MOV.U32 R41, RZ, RZ, 0x40 ;  /* 0x00000040ff297424 */ /* 0x000fe200078e00ff */
[----:B------:R-:W-:Y:S02]  /*46e0*/  ISETP.NE.AND P5, PT, R15, 0x3, PT ;  /* 0x000000030f00780c */ /* 0x000fe40003fa5270 */
[----:B------:R-:W-:-:S02]  /*46f0*/  SHF.R.U32.HI R12, RZ, 0x8, R7 ;  /* 0x00000008ff0c7819 */ /* 0x000fc40000011607 */
[----:B------:R-:W-:Y:S02]  /*4700*/  @P3 SEL R41, R16, RZ, !P6 ;  /* 0x000000ff10293207 */ /* 0x000fe40007000000 */
[----:B------:R-:W-:Y:S02]  /*4710*/  @P0 ISETP.NE.U32.AND P6, PT, R8, 0x1, PT ;  /* 0x000000010800080c */ /* 0x000fe40003fc5070 */
[----:B------:R-:W-:Y:S02]  /*4720*/  @P0 ISETP.NE.AND P4, PT, R14, 0x2, PT ;  /* 0x000000020e00080c */ /* 0x000fe40003f85270 */
[----:B------:R-:W-:Y:S02]  /*4730*/  @P2 SHF.R.U32.HI R8, RZ, 0x8, R2 ;  /* 0x00000008ff082819 */ /* 0x000fe40000011602 */
[----:B------:R-:W-:Y:S02]  /*4740*/  LOP3.LUT R14, R12, 0xf, RZ, 0xc0, !PT ;  /* 0x0000000f0c0e7812 */ /* 0x000fe400078ec0ff */
[----:B------:R-:W-:-:S02]  /*4750*/  @P0 SEL R16, RZ, 0x80, P6 ;  /* 0x00000080ff100807 */ /* 0x000fc40003000000 */
[----:B------:R-:W-:Y:S01]  /*4760*/  @P2 LOP3.LUT R8, R8, 0x1, RZ, 0xc0, !PT ;  /* 0x0000000108082812 */ /* 0x000fe200078ec0ff */
[----:B------:R-:W-:Y:S01]  /*4770*/  IMAD.MOV.U32 R31, RZ, RZ, 0x80 ;  /* 0x00000080ff1f7424 */ /* 0x000fe200078e00ff */
[----:B------:R-:W-:Y:S02]  /*4780*/  ISETP.NE.AND P3, PT, R14, 0x3, PT ;  /* 0x000000030e00780c */ /* 0x000fe40003f65270 */
[----:B------:R-:W-:Y:S02]  /*4790*/  SHF.R.U32.HI R12, RZ, 0xc, R7 ;  /* 0x0000000cff0c7819 */ /* 0x000fe40000011607 */
[----:B------:R-:W-:Y:S02]  /*47a0*/  @P0 SEL R31, R16, RZ, !P4 ;  /* 0x000000ff101f0207 */ /* 0x000fe40006000000 */
[----:B------:R-:W-:Y:S02]  /*47b0*/  @P2 ISETP.NE.U32.AND P4, PT, R8, 0x1, PT ;  /* 0x000000010800280c */ /* 0x000fe40003f85070 */
[----:B------:R-:W-:-:S02]  /*47c0*/  @P5 ISETP.NE.AND P6, PT, R15, 0x2, PT ;  /* 0x000000020f00580c */ /* 0x000fc40003fc5270 */
[----:B------:R-:W-:Y:S02]  /*47d0*/  @P5 SHF.R.U32.HI R8, RZ, 0x9, R2 ;  /* 0x00000009ff085819 */ /* 0x000fe40000011602 */
[----:B------:R-:W-:Y:S02]  /*47e0*/  LOP3.LUT R15, R12, 0xf, RZ, 0xc0, !PT ;  /* 0x0000000f0c0f7812 */ /* 0x000fe400078ec0ff */
[----:B------:R-:W-:Y:S02]  /*47f0*/  @P2 ISETP.NE.AND P1, PT, R20, 0x2, PT ;  /* 0x000000021400280c */ /* 0x000fe40003f25270 */
[----:B------:R-:W-:Y:S02]  /*4800*/  @P2 SEL R16, RZ, 0x100, P4 ;  /* 0x00000100ff102807 */ /* 0x000fe40002000000 */
[----:B------:R-:W-:Y:S01]  /*4810*/  @P5 LOP3.LUT R8, R8, 0x1, RZ, 0xc0, !PT ;  /* 0x0000000108085812 */ /* 0x000fe200078ec0ff */
[----:B------:R-:W-:Y:S01]  /*4820*/  IMAD.MOV.U32 R36, RZ, RZ, 0x100 ;  /* 0x00000100ff247424 */ /* 0x000fe200078e00ff */
[----:B------:R-:W-:-:S02]  /*4830*/  ISETP.NE.AND P0, PT, R15, 0x3, PT ;  /* 0x000000030f00780c */ /* 0x000fc40003f05270 */
[----:B------:R-:W-:Y:S02]  /*4840*/  SHF.R.U32.HI R12, RZ, 0x10, R7 ;  /* 0x00000010ff0c7819 */ /* 0x000fe40000011607 */
[----:B------:R-:W-:Y:S02]  /*4850*/  @P2 SEL R36, R16, RZ, !P1 ;  /* 0x000000ff10242207 */ /* 0x000fe40004800000 */
[----:B------:R-:W-:Y:S02]  /*4860*/  @P5 ISETP.NE.U32.AND P1, PT, R8, 0x1, PT ;  /* 0x000000010800580c */ /* 0x000fe40003f25070 */
[----:B------:R-:W-:Y:S02]  /*4870*/  @P3 ISETP.NE.AND P4, PT, R14, 0x2, PT ;  /* 0x000000020e00380c */ /* 0x000fe40003f85270 */
[----:B------:R-:W-:Y:S02]  /*4880*/  @P3 SHF.R.U32.HI R8, RZ, 0xa, R2 ;  /* 0x0000000aff083819 */ /* 0x000fe40000011602 */
[----:B------:R-:W-:-:S02]  /*4890*/  LOP3.LUT R14, R12, 0xf, RZ, 0xc0, !PT ;  /* 0x0000000f0c0e7812 */ /* 0x000fc400078ec0ff */
[----:B------:R-:W-:Y:S02]  /*48a0*/  @P5 SEL R16, RZ, 0x200, P1 ;  /* 0x00000200ff105807 */ /* 0x000fe40000800000 */
[----:B------:R-:W-:Y:S01]  /*48b0*/  @P3 LOP3.LUT R8, R8, 0x1, RZ, 0xc0, !PT ;  /* 0x0000000108083812 */ /* 0x000fe200078ec0ff */
[----:B------:R-:W-:Y:S01]  /*48c0*/  IMAD.MOV.U32 R23, RZ, RZ, 0x200 ;  /* 0x00000200ff177424 */ /* 0x000fe200078e00ff */
[----:B------:R-:W-:Y:S02]  /*48d0*/  ISETP.NE.AND P2, PT, R14, 0x3, PT ;  /* 0x000000030e00780c */ /* 0x000fe40003f45270 */
[----:B------:R-:W-:Y:S02]  /*48e0*/  @P5 SEL R23, R16, RZ, !P6 ;  /* 0x000000ff10175207 */ /* 0x000fe40007000000 */
[----:B------:R-:W-:Y:S02]  /*48f0*/  SHF.R.U32.HI R12, RZ, 0x14, R7 ;  /* 0x00000014ff0c7819 */ /* 0x000fe40000011607 */
[----:B------:R-:W-:-:S02]  /*4900*/  @P3 ISETP.NE.U32.AND P5, PT, R8, 0x1, PT ;  /* 0x000000010800380c */ /* 0x000fc40003fa5070 */
[----:B------:R-:W-:Y:S02]  /*4910*/  @P0 SHF.R.U32.HI R8, RZ, 0xb, R2 ;  /* 0x0000000bff080819 */ /* 0x000fe40000011602 */
[----:B------:R-:W-:Y:S02]  /*4920*/  @P0 ISETP.NE.AND P1, PT, R15, 0x2, PT ;  /* 0x000000020f00080c */ /* 0x000fe40003f25270 */
[----:B------:R-:W-:Y:S02]  /*4930*/  LOP3.LUT R15, R12, 0xf, RZ, 0xc0, !PT ;  /* 0x0000000f0c0f7812 */ /* 0x000fe400078ec0ff */
[----:B------:R-:W-:Y:S02]  /*4940*/  @P3 SEL R16, RZ, 0x400, P5 ;  /* 0x00000400ff103807 */ /* 0x000fe40002800000 */
[----:B------:R-:W-:Y:S01]  /*4950*/  @P0 LOP3.LUT R8, R8, 0x1, RZ, 0xc0, !PT ;  /* 0x0000000108080812 */ /* 0x000fe200078ec0ff */
[----:B------:R-:W-:Y:S01]  /*4960*/  IMAD.MOV.U32 R28, RZ, RZ, 0x400 ;  /* 0x00000400ff1c7424 */ /* 0x000fe200078e00ff */
[----:B------:R-:W-:-:S02]  /*4970*/  SHF.R.U32.HI R12, RZ, 0x18, R7 ;  /* 0x00000018ff0c7819 */ /* 0x000fc40000011607 */
[----:B------:R-:W-:Y:S02]  /*4980*/  ISETP.NE.AND P6, PT, R15, 0x3, PT ;  /* 0x000000030f00780c */ /* 0x000fe40003fc5270 */
[----:B------:R-:W-:Y:S02]  /*4990*/  @P3 SEL R28, R16, RZ, !P4 ;  /* 0x000000ff101c3207 */ /* 0x000fe40006000000 */
[----:B------:R-:W-:Y:S02]  /*49a0*/  @P0 ISETP.NE.U32.AND P3, PT, R8, 0x1, PT ;  /* 0x000000010800080c */ /* 0x000fe40003f65070 */
[----:B------:R-:W-:Y:S02]  /*49b0*/  LOP3.LUT R20, R12, 0xf, RZ, 0xc0, !PT ;  /* 0x0000000f0c147812 */ /* 0x000fe400078ec0ff */
[----:B------:R-:W-:Y:S02]  /*49c0*/  @P2 SHF.R.U32.HI R8, RZ, 0xc, R2 ;  /* 0x0000000cff082819 */ /* 0x000fe40000011602 */
[----:B------:R-:W-:-:S02]  /*49d0*/  @P2 ISETP.NE.AND P5, PT, R14, 0x2, PT ;  /* 0x000000020e00280c */ /* 0x000fc40003fa5270 */
[----:B------:R-:W-:Y:S02]  /*49e0*/  ISETP.NE.AND P4, PT, R20, 0x3, PT ;  /* 0x000000031400780c */ /* 0x000fe40003f85270 */
[----:B------:R-:W-:Y:S02]  /*49f0*/  @P0 SEL R14, RZ, 0x800, P3 ;  /* 0x00000800ff0e0807 */ /* 0x000fe40001800000 */
[----:B------:R-:W-:Y:S02]  /*4a00*/  @P2 LOP3.LUT R12, R8, 0x1, RZ, 0xc0, !PT ;  /* 0x00000001080c2812 */ /* 0x000fe400078ec0ff */
[----:B------:R-:W-:Y:S01]  /*4a10*/  SHF.R.U32.HI R8, RZ, 0x1c, R7 ;  /* 0x0000001cff087819 */ /* 0x000fe20000011607 */
[----:B------:R-:W-:Y:S01]  /*4a20*/  IMAD.MOV.U32 R16, RZ, RZ, 0x800 ;  /* 0x00000800ff107424 */ /* 0x000fe200078e00ff */
[----:B------:R-:W-:Y:S02]  /*4a30*/  @P0 SEL R16, R14, RZ, !P1 ;  /* 0x000000ff0e100207 */ /* 0x000fe40004800000 */
[----:B------:R-:W-:-:S02]  /*4a40*/  ISETP.NE.U32.AND P0, PT, R8, 0x3, PT ;  /* 0x000000030800780c */ /* 0x000fc40003f05070 */
[----:B------:R-:W-:Y:S02]  /*4a50*/  @P6 SHF.R.U32.HI R7, RZ, 0xd, R2 ;  /* 0x0000000dff076819 */ /* 0x000fe40000011602 */
[----:B------:R-:W-:Y:S02]  /*4a60*/  LOP3.LUT R24, R6, 0xffff, RZ, 0xc0, !PT ;  /* 0x0000ffff06187812 */ /* 0x000fe400078ec0ff */
[----:B------:R-:W-:Y:S02]  /*4a70*/  ISETP.NE.AND.EX P0, PT, RZ, RZ, PT, P0 ;  /* 0x000000ffff00720c */ /* 0x000fe40003f05300 */
[----:B------:R-:W-:Y:S02]  /*4a80*/  @P2 ISETP.NE.U32.AND P1, PT, R12, 0x1, PT ;  /* 0x000000010c00280c */ /* 0x000fe40003f25070 */
[----:B------:R-:W-:Y:S02]  /*4a90*/  @P6 LOP3.LUT R7, R7, 0x1, RZ, 0xc0, !PT ;  /* 0x0000000107076812 */ /* 0x000fe400078ec0ff */
[----:B------:R-:W-:-:S02]  /*4aa0*/  SHF.R.U32.HI R14, RZ, 0x4, R24 ;  /* 0x00000004ff0e7819 */ /* 0x000fc40000011618 */
[----:B------:R-:W-:Y:S02]  /*4ab0*/  @P6 ISETP.NE.AND P3, PT, R15, 0x2, PT ;  /* 0x000000020f00680c */ /* 0x000fe40003f65270 */
[----:B------:R-:W-:Y:S02]  /*4ac0*/  @P4 SHF.R.U32.HI R12, RZ, 0xe, R2 ;  /* 0x0000000eff0c4819 */ /* 0x000fe40000011602 */
[----:B------:R-:W-:Y:S02]  /*4ad0*/  @P2 SEL R15, RZ, 0x1000, P1 ;  /* 0x00001000ff0f2807 */ /* 0x000fe40000800000 */
[----:B------:R-:W-:Y:S02]  /*4ae0*/  @P6 ISETP.NE.U32.AND P1, PT, R7, 0x1, PT ;  /* 0x000000010700680c */ /* 0x000fe40003f25070 */
[----:B------:R-:W-:Y:S02]  /*4af0*/  LOP3.LUT R26, R14, 0xf, RZ, 0xc0, !PT ;  /* 0x0000000f0e1a7812 */ /* 0x000fe400078ec0ff */
[----:B------:R-:W-:Y:S01]  /*4b00*/  @P4 LOP3.LUT R12, R12, 0x1, RZ, 0xc0, !PT ;  /* 0x000000010c0c4812 */ /* 0x000fe200078ec0ff */
[----:B------:R-:W-:Y:S01]  /*4b10*/  IMAD.MOV.U32 R19, RZ, RZ, 0x1000 ;  /* 0x00001000ff137424 */ /* 0x000fe200078e00ff */
[----:B------:R-:W-:-:S02]  /*4b20*/  @P6 SEL R27, RZ, 0x2000, P1 ;  /* 0x00002000ff1b6807 */ /* 0x000fc40000800000 */
[----:B------:R-:W-:Y:S02]  /*4b30*/  @P2 SEL R19, R15, RZ, !P5 ;  /* 0x000000ff0f132207 */ /* 0x000fe40006800000 */
[----:B------:R-:W-:Y:S02]  /*4b40*/  ISETP.NE.AND P1, PT, R26, 0x3, PT ;  /* 0x000000031a00780c */ /* 0x000fe40003f25270 */
[----:B------:R-:W-:Y:S02]  /*4b50*/  @P4 ISETP.NE.U32.AND P2, PT, R12, 0x1, PT ;  /* 0x000000010c00480c */ /* 0x000fe40003f45070 */
[----:B------:R-:W-:Y:S02]  /*4b60*/  @P0 SHF.R.U32.HI R12, RZ, 0xf, R2 ;  /* 0x0000000fff0c0819 */ /* 0x000fe40000011602 */
[----:B------:R-:W-:Y:S02]  /*4b70*/  SHF.R.U32.HI R14, RZ, 0x8, R24 ;  /* 0x00000008ff0e7819 */ /* 0x000fe40000011618 */
[----:B------:R-:W-:-:S02]  /*4b80*/  SHF.R.U64 R15, R6, 0x10, R11 ;  /* 0x00000010060f7819 */ /* 0x000fc4000000120b */
[----:B------:R-:W-:Y:S02]  /*4b90*/  @P4 ISETP.NE.AND P5, PT, R20, 0x2, PT ;  /* 0x000000021400480c */ /* 0x000fe40003fa5270 */
[----:B------:R-:W-:Y:S01]  /*4ba0*/  @P0 LOP3.LUT R12, R12, 0x1, RZ, 0xc0, !PT ;  /* 0x000000010c0c0812 */ /* 0x000fe200078ec0ff */
[----:B------:R-:W-:Y:S01]  /*4bb0*/  IMAD.MOV.U32 R7, RZ, RZ, 0x2000 ;  /* 0x00002000ff077424 */ /* 0x000fe200078e00ff */
[----:B------:R-:W-:Y:S02]  /*4bc0*/  LOP3.LUT R20, R14, 0xf, RZ, 0xc0, !PT ;  /* 0x0000000f0e147812 */ /* 0x000fe400078ec0ff */
[----:B------:R-:W-:Y:S02]  /*4bd0*/  @P6 SEL R7, R27, RZ, !P3 ;  /* 0x000000ff1b076207 */ /* 0x000fe40005800000 */
[----:B------:R-:W-:Y:S02]  /*4be0*/  LOP3.LUT R15, R15, 0xf, RZ, 0xc0, !PT ;  /* 0x0000000f0f0f7812 */ /* 0x000fe400078ec0ff */
[----:B------:R-:W-:-:S02]  /*4bf0*/  @P0 ISETP.NE.U32.AND P6, PT, R12, 0x1, PT ;  /* 0x000000010c00080c */ /* 0x000fc40003fc5070 */
[----:B------:R-:W-:Y:S02]  /*4c00*/  ISETP.NE.AND P3, PT, R20, 0x3, PT ;  /* 0x000000031400780c */ /* 0x000fe40003f65270 */
[----:B------:R-:W-:Y:S02]  /*4c10*/  @P4 SEL R30, RZ, 0x4000, P2 ;  /* 0x00004000ff1e4807 */ /* 0x000fe40001000000 */
[----:B------:R-:W-:Y:S02]  /*4c20*/  ISETP.NE.AND P2, PT, R15, 0x3, PT ;  /* 0x000000030f00780c */ /* 0x000fe40003f45270 */
[----:B------:R-:W-:Y:S02]  /*4c30*/  @P1 SHF.R.U32.HI R12, RZ, 0x11, R2 ;  /* 0x00000011ff0c1819 */ /* 0x000fe40000011602 */
[----:B------:R-:W-:Y:S02]  /*4c40*/  @P0 SEL R27, RZ, 0x8000, P6 ;  /* 0x00008000ff1b0807 */ /* 0x000fe40003000000 */
[----:B------:R-:W-:-:S02]  /*4c50*/  @P0 ISETP.NE.U32.AND P6, PT, R8, 0x2, PT ;  /* 0x000000020800080c */ /* 0x000fc40003fc5070 */
[----:B------:R-:W-:Y:S01]  /*4c60*/  @P1 LOP3.LUT R12, R12, 0x1, RZ, 0xc0, !PT ;  /* 0x000000010c0c1812 */ /* 0x000fe200078ec0ff */
[----:B------:R-:W-:Y:S01]  /*4c70*/  IMAD.MOV.U32 R14, RZ, RZ, 0x4000 ;  /* 0x00004000ff0e7424 */ /* 0x000fe200078e00ff */
[----:B------:R-:W-:Y:S02]  /*4c80*/  @P0 ISETP.NE.AND.EX P6, PT, RZ, RZ, PT, P6 ;  /* 0x000000ffff00020c */ /* 0x000fe40003fc5360 */
[----:B------:R-:W-:Y:S01]  /*4c90*/  @P4 SEL R14, R30, RZ, !P5 ;  /* 0x000000ff1e0e4207 */ /* 0x000fe20006800000 */
[----:B------:R-:W-:Y:S01]  /*4ca0*/  IMAD.MOV.U32 R8, RZ, RZ, 0x8000 ;  /* 0x00008000ff087424 */ /* 0x000fe200078e00ff */
[----:B------:R-:W-:Y:S02]  /*4cb0*/  @P1 ISETP.NE.U32.AND P4, PT, R12, 0x1, PT ;  /* 0x000000010c00180c */ /* 0x000fe40003f85070 */
[----:B------:R-:W-:Y:S02]  /*4cc0*/  @P0 SEL R8, R27, RZ, !P6 ;  /* 0x000000ff1b080207 */ /* 0x000fe40007000000 */
[----:B------:R-:W-:-:S02]  /*4cd0*/  @P3 ISETP.NE.AND P0, PT, R20, 0x2, PT ;  /* 0x000000021400380c */ /* 0x000fc40003f05270 */
[----:B------:R-:W-:Y:S02]  /*4ce0*/  @P1 SEL R20, RZ, 0x2, P4 ;  /* 0x00000002ff141807 */ /* 0x000fe40002000000 */
[----:B------:R-:W-:Y:S02]  /*4cf0*/  @P2 ISETP.NE.AND P4, PT, R15, 0x2, PT ;  /* 0x000000020f00280c */ /* 0x000fe40003f85270 */
[----:B------:R-:W-:Y:S02]  /*4d00*/  SHF.R.U64 R15, R6, 0x14, R11 ;  /* 0x00000014060f7819 */ /* 0x000fe4000000120b */
[----:B------:R-:W-:Y:S02]  /*4d10*/  @P3 SHF.R.U32.HI R12, RZ, 0x12, R2 ;  /* 0x00000012ff0c3819 */ /* 0x000fe40000011602 */
[----:B------:R-:W-:Y:S02]  /*4d20*/  @P1 ISETP.NE.AND P5, PT, R26, 0x2, PT ;  /* 0x000000021a00180c */ /* 0x000fe40003fa5270 */
[----:B------:R-:W-:-:S02]  /*4d30*/  LOP3.LUT R15, R15, 0xf, RZ, 0xc0, !PT ;  /* 0x0000000f0f0f7812 */ /* 0x000fc400078ec0ff */
[----:B------:R-:W-:Y:S01]  /*4d40*/  @P3 LOP3.LUT R12, R12, 0x1, RZ, 0xc0, !PT ;  /* 0x000000010c0c3812 */ /* 0x000fe200078ec0ff */
[----:B------:R-:W-:Y:S01]  /*4d50*/  IMAD.MOV.U32 R49, RZ, RZ, 0x2 ;  /* 0x00000002ff317424 */ /* 0x000fe200078e00ff */
[----:B------:R-:W-:Y:S02]  /*4d60*/  @P1 SEL R49, R20, RZ, !P5 ;  /* 0x000000ff14311207 */ /* 0x000fe40006800000 */
[----:B------:R-:W-:Y:S02]  /*4d70*/  ISETP.NE.AND P1, PT, R15, 0x3, PT ;  /* 0x000000030f00780c */ /* 0x000fe40003f25270 */
[----:B------:R-:W-:Y:S02]  /*4d80*/  @P3 ISETP.NE.U32.AND P5, PT, R12, 0x1, PT ;  /* 0x000000010c00380c */ /* 0x000fe40003fa5070 */
[----:B------:R-:W-:Y:S02]  /*4d90*/  SHF.R.U32.HI R0, RZ, 0xc, R0 ;  /* 0x0000000cff007819 */ /* 0x000fe40000011600 */
[----:B------:R-:W-:-:S02]  /*4da0*/  @P3 SEL R27, RZ, 0x4, P5 ;  /* 0x00000004ff1b3807 */ /* 0x000fc40002800000 */
[----:B------:R-:W-:Y:S02]  /*4db0*/  @P2 SHF.R.U32.HI R20, RZ, 0x14, R2 ;  /* 0x00000014ff142819 */ /* 0x000fe40000011602 */
[----:B------:R-:W-:Y:S01]  /*4dc0*/  PRMT R26, R0, 0x9910, RZ ;  /* 0x00009910001a7816 */ /* 0x000fe200000000ff */
[----:B------:R-:W-:Y:S01]  /*4dd0*/  IMAD.MOV.U32 R12, RZ, RZ, 0x4 ;  /* 0x00000004ff0c7424 */ /* 0x000fe200078e00ff */
[----:B------:R-:W-:Y:S02]  /*4de0*/  SHF.R.U64 R0, R6, 0x1c, R11 ;  /* 0x0000001c06007819 */ /* 0x000fe4000000120b */
[----:B------:R-:W-:Y:S02]  /*4df0*/  @P3 SEL R12, R27, RZ, !P0 ;  /* 0x000000ff1b0c3207 */ /* 0x000fe40004000000 */
[----:B------:R-:W-:Y:S02]  /*4e00*/  @P2 LOP3.LUT R20, R20, 0x1, RZ, 0xc0, !PT ;  /* 0x0000000114142812 */ /* 0x000fe400078ec0ff */
[----:B------:R-:W-:-:S02]  /*4e10*/  ISETP.NE.AND P3, PT, R26, 0x3, PT ;  /* 0x000000031a00780c */ /* 0x000fc40003f65270 */
[----:B------:R-:W-:Y:S02]  /*4e20*/  LOP3.LUT R30, R0, 0xf, RZ, 0xc0, !PT ;  /* 0x0000000f001e7812 */ /* 0x000fe400078ec0ff */
[----:B------:R-:W-:Y:S02]  /*4e30*/  @P2 ISETP.NE.U32.AND P6, PT, R20, 0x1, PT ;  /* 0x000000011400280c */ /* 0x000fe40003fc5070 */
[----:B------:R-:W-:Y:S02]  /*4e40*/  @P1 SHF.R.U32.HI R0, RZ, 0x15, R2 ;  /* 0x00000015ff001819 */ /* 0x000fe40000011602 */
[----:B------:R-:W-:Y:S02]  /*4e50*/  SHF.R.U64 R20, R6, 0x18, R11 ;  /* 0x0000001806147819 */ /* 0x000fe4000000120b */
[----:B------:R-:W-:Y:S02]  /*4e60*/  @P1 LOP3.LUT R0, R0, 0x1, RZ, 0xc0, !PT ;  /* 0x0000000100001812 */ /* 0x000fe400078ec0ff */
[----:B------:R-:W-:-:S02]  /*4e70*/  LOP3.LUT R27, R20, 0xf, RZ, 0xc0, !PT ;  /* 0x0000000f141b7812 */ /* 0x000fc400078ec0ff */
[----:B------:R-:W-:Y:S01]  /*4e80*/  @P2 SEL R20, RZ, 0x10, P6 ;  /* 0x00000010ff142807 */ /* 0x000fe20003000000 */
[----:B------:R-:W-:Y:S01]  /*4e90*/  IMAD.MOV.U32 R45, RZ, RZ, 0x10 ;  /* 0x00000010ff2d7424 */ /* 0x000fe200078e00ff */
[----:B------:R-:W-:Y:S02]  /*4ea0*/  @P1 ISETP.NE.U32.AND P6, PT, R0, 0x1, PT ;  /* 0x000000010000180c */ /* 0x000fe40003fc5070 */
[----:B------:R-:W-:Y:S02]  /*4eb0*/  ISETP.NE.AND P0, PT, R27, 0x3, PT ;  /* 0x000000031b00780c */ /* 0x000fe40003f05270 */
[----:B------:R-:W-:Y:S02]  /*4ec0*/  @P3 SHF.R.U32.HI R0, RZ, 0x3, R2 ;  /* 0x00000003ff003819 */ /* 0x000fe40000011602 */
[----:B------:R-:W-:Y:S02]  /*4ed0*/  @P2 SEL R45, R20, RZ, !P4 ;  /* 0x000000ff142d2207 */ /* 0x000fe40006000000 */
[----:B------:R-:W-:-:S02]  /*4ee0*/  @P1 ISETP.NE.AND P4, PT, R15, 0x2, PT ;  /* 0x000000020f00180c */ /* 0x000fc40003f85270 */
[----:B------:R-:W-:Y:S02]  /*4ef0*/  @P1 SEL R15, RZ, 0x20, P6 ;  /* 0x00000020ff0f1807 */ /* 0x000fe40003000000 */
[----:B------:R-:W-:Y:S01]  /*4f00*/  @P3 LOP3.LUT R0, R0, 0x1, RZ, 0xc0, !PT ;  /* 0x0000000100003812 */ /* 0x000fe200078ec0ff */
[----:B------:R-:W-:Y:S01]  /*4f10*/  IMAD.MOV.U32 R20, RZ, RZ, 0x20 ;  /* 0x00000020ff147424 */ /* 0x000fe200078e00ff */
[----:B------:R-:W-:Y:S02]  /*4f20*/  @P1 SEL R20, R15, RZ, !P4 ;  /* 0x000000ff0f141207 */ /* 0x000fe40006000000 */
[----:B------:R-:W-:Y:S02]  /*4f30*/  ISETP.NE.AND P5, PT, R30, 0x3, PT ;  /* 0x000000031e00780c */ /* 0x000fe40003fa5270 */
[----:B------:R-:W-:Y:S02]  /*4f40*/  @P3 ISETP.NE.U32.AND P4, PT, R0, 0x1, PT ;  /* 0x000000010000380c */ /* 0x000fe40003f85070 */
[----:B------:R-:W-:-:S02]  /*4f50*/  LOP3.LUT R0, R29, 0xffff, RZ, 0xc0, !PT ;  /* 0x0000ffff1d007812 */ /* 0x000fc400078ec0ff */
[----:B------:R-:W-:Y:S02]  /*4f60*/  @P3 ISETP.NE.AND P1, PT, R26, 0x2, PT ;  /* 0x000000021a00380c */ /* 0x000fe40003f25270 */
[----:B------:R-:W-:Y:S02]  /*4f70*/  @P0 SHF.R.U32.HI R15, RZ, 0x16, R2 ;  /* 0x00000016ff0f0819 */ /* 0x000fe40000011602 */
[----:B------:R-:W-:Y:S02]  /*4f80*/  SHF.R.U32.HI R26, RZ, 0x4, R0 ;  /* 0x00000004ff1a7819 */ /* 0x000fe40000011600 */
[----:B------:R-:W-:Y:S02]  /*4f90*/  @P0 ISETP.NE.AND P2, PT, R27, 0x2, PT ;  /* 0x000000021b00080c */ /* 0x000fe40003f45270 */
[----:B------:R-:W-:Y:S02]  /*4fa0*/  @P3 SEL R27, RZ, 0x8, P4 ;  /* 0x00000008ff1b3807 */ /* 0x000fe40002000000 */
[----:B------:R-:W-:-:S02]  /*4fb0*/  @P0 LOP3.LUT R15, R15, 0x1, RZ, 0xc0, !PT ;  /* 0x000000010f0f0812 */ /* 0x000fc400078ec0ff */
[----:B------:R-:W-:Y:S01]  /*4fc0*/  LOP3.LUT R26, R26, 0xf, RZ, 0xc0, !PT ;  /* 0x0000000f1a1a7812 */ /* 0x000fe200078ec0ff */
[----:B------:R-:W-:Y:S01]  /*4fd0*/  IMAD.MOV.U32 R43, RZ, RZ, 0x8 ;  /* 0x00000008ff2b7424 */ /* 0x000fe200078e00ff */
[----:B------:R-:W-:Y:S02]  /*4fe0*/  @P3 SEL R43, R27, RZ, !P1 ;  /* 0x000000ff1b2b3207 */ /* 0x000fe40004800000 */
[----:B------:R-:W-:Y:S02]  /*4ff0*/  @P5 ISETP.NE.AND P6, PT, R30, 0x2, PT ;  /* 0x000000021e00580c */ /* 0x000fe40003fc5270 */
[----:B------:R-:W-:Y:S02]  /*5000*/  @P5 SHF.R.U32.HI R27, RZ, 0x17, R2 ;  /* 0x00000017ff1b5819 */ /* 0x000fe40000011602 */
[----:B------:R-:W-:Y:S02]  /*5010*/  @P0 ISETP.NE.U32.AND P1, PT, R15, 0x1, PT ;  /* 0x000000010f00080c */ /* 0x000fe40003f25070 */
[----:B------:R-:W-:-:S02]  /*5020*/  ISETP.NE.AND P4, PT, R26, 0x3, PT ;  /* 0x000000031a00780c */ /* 0x000fc40003f85270 */
[----:B------:R-:W-:Y:S02]  /*5030*/  SHF.R.U32.HI R30, RZ, 0x8, R0 ;  /* 0x00000008ff1e7819 */ /* 0x000fe40000011600 */
[----:B------:R-:W-:Y:S02]  /*5040*/  @P5 LOP3.LUT R27, R27, 0x1, RZ, 0xc0, !PT ;  /* 0x000000011b1b5812 */ /* 0x000fe400078ec0ff */
[----:B------:R-:W-:Y:S02]  /*5050*/  @P0 SEL R32, RZ, 0x40, P1 ;  /* 0x00000040ff200807 */ /* 0x000fe40000800000 */
[----:B------:R-:W-:Y:S01]  /*5060*/  LOP3.LUT R30, R30, 0xf, RZ, 0xc0, !PT ;  /* 0x0000000f1e1e7812 */ /* 0x000fe200078ec0ff */
[----:B------:R-:W-:Y:S01]  /*5070*/  IMAD.MOV.U32 R15, RZ, RZ, 0x40 ;  /* 0x00000040ff0f7424 */ /* 0x000fe200078e00ff */
[----:B------:R-:W-:Y:S02]  /*5080*/  SHF.R.U32.HI R24, RZ, 0xc, R24 ;  /* 0x0000000cff187819 */ /* 0x000fe40000011618 */
[----:B------:R-:W-:-:S02]  /*5090*/  @P5 ISETP.NE.U32.AND P1, PT, R27, 0x1, PT ;  /* 0x000000011b00580c */ /* 0x000fc40003f25070 */
[----:B------:R-:W-:Y:S02]  /*50a0*/  @P0 SEL R15, R32, RZ, !P2 ;  /* 0x000000ff200f0207 */ /* 0x000fe40005000000 */
[----:B------:R-:W-:Y:S02]  /*50b0*/  ISETP.NE.AND P0, PT, R30, 0x3, PT ;  /* 0x000000031e00780c */ /* 0x000fe40003f05270 */
[----:B------:R-:W-:Y:S02]  /*50c0*/  PRMT R24, R24, 0x9910, RZ ;  /* 0x0000991018187816 */ /* 0x000fe400000000ff */
[----:B------:R-:W-:Y:S02]  /*50d0*/  @P5 SEL R32, RZ, 0x80, P1 ;  /* 0x00000080ff205807 */ /* 0x000fe40000800000 */
[----:B------:R-:W-:Y:S01]  /*50e0*/  @P4 LOP3.LUT R9, R9, 0x1, RZ, 0xc0, !PT ;  /* 0x0000000109094812 */ /* 0x000fe200078ec0ff */
[----:B------:R-:W-:Y:S01]  /*50f0*/  IMAD.MOV.U32 R33, RZ, RZ, 0x80 ;  /* 0x00000080ff217424 */ /* 0x000fe200078e00ff */
[----:B------:R-:W-:-:S02]  /*5100*/  ISETP.NE.AND P2, PT, R24, 0x3, PT ;  /* 0x000000031800780c */ /* 0x000fc40003f45270 */
[----:B------:R-:W-:Y:S02]  /*5110*/  @P5 SEL R33, R32, RZ, !P6 ;  /* 0x000000ff20215207 */ /* 0x000fe40007000000 */
[----:B------:R-:W-:Y:S02]  /*5120*/  @P4 ISETP.NE.U32.AND P6, PT, R9, 0x1, PT ;  /* 0x000000010900480c */ /* 0x000fe40003fc5070 */
[----:B------:R-:W-:Y:S02]  /*5130*/  SHF.R.U32.HI R0, RZ, 0xc, R0 ;  /* 0x0000000cff007819 */ /* 0x000fe40000011600 */
[----:B------:R-:W-:Y:S02]  /*5140*/  @P4 ISETP.NE.AND P5, PT, R26, 0x2, PT ;  /* 0x000000021a00480c */ /* 0x000fe40003fa5270 */
[----:B------:R-:W-:Y:S02]  /*5150*/  @P4 SEL R26, RZ, 0x2, P6 ;  /* 0x00000002ff1a4807 */ /* 0x000fe40003000000 */
[----:B------:R-:W-:-:S02]  /*5160*/  PRMT R9, R0, 0x9910, RZ ;  /* 0x0000991000097816 */ /* 0x000fc400000000ff */
[----:B------:R-:W-:Y:S02]  /*5170*/  LOP3.LUT R34, R34, 0xf, RZ, 0xc0, !PT ;  /* 0x0000000f22227812 */ /* 0x000fe400078ec0ff */
[----:B------:R-:W-:Y:S01]  /*5180*/  @P0 LOP3.LUT R0, R25, 0x1, RZ, 0xc0, !PT ;  /* 0x0000000119000812 */ /* 0x000fe200078ec0ff */
[----:B------:R-:W-:Y:S01]  /*5190*/  IMAD.MOV.U32 R47, RZ, RZ, 0x2 ;  /* 0x00000002ff2f7424 */ /* 0x000fe200078e00ff */
[----:B------:R-:W-:Y:S01]  /*51a0*/  @P4 SEL R47, R26, RZ, !P5 ;  /* 0x000000ff1a2f4207 */ /* 0x000fe20006800000 */
[----:B------:R-:W-:Y:S01]  /*51b0*/  IMAD.MOV.U32 R25, RZ, RZ, R9 ;  /* 0x000000ffff197224 */ /* 0x000fe200078e0009 */
[----:B------:R-:W-:Y:S02]  /*51c0*/  ISETP.NE.AND P3, PT, R34, 0x3, PT ;  /* 0x000000032200780c */ /* 0x000fe40003f65270 */
[----:B------:R-:W-:Y:S02]  /*51d0*/  @P0 ISETP.NE.U32.AND P5, PT, R0, 0x1, PT ;  /* 0x000000010000080c */ /* 0x000fe40003fa5070 */
[----:B------:R-:W-:-:S02]  /*51e0*/  @P2 SHF.R.U32.HI R9, RZ, 0x13, R2 ;  /* 0x00000013ff092819 */ /* 0x000fc40000011602 */
[----:B------:R-:W-:Y:S02]  /*51f0*/  @P0 ISETP.NE.AND P6, PT, R30, 0x2, PT ;  /* 0x000000021e00080c */ /* 0x000fe40003fc5270 */
[----:B------:R-:W-:Y:S02]  /*5200*/  @P0 SEL R26, RZ, 0x4, P5 ;  /* 0x00000004ff1a0807 */ /* 0x000fe40002800000 */
[----:B------:R-:W-:Y:S02]  /*5210*/  ISETP.NE.AND P4, PT, R25, 0x3, PT ;  /* 0x000000031900780c */ /* 0x000fe40003f85270 */
[----:B------:R-:W-:Y:S01]  /*5220*/  @P2 LOP3.LUT R9, R9, 0x1, RZ, 0xc0, !PT ;  /* 0x0000000109092812 */ /* 0x000fe200078ec0ff */
[----:B------:R-:W-:Y:S01]  /*5230*/  IMAD.MOV.U32 R0, RZ, RZ, 0x4 ;  /* 0x00000004ff007424 */ /* 0x000fe200078e00ff */
[----:B------:R-:W-:Y:S02]  /*5240*/  @P0 SEL R0, R26, RZ, !P6 ;  /* 0x000000ff1a000207 */ /* 0x000fe40007000000 */
[----:B------:R-:W-:-:S02]  /*5250*/  @P2 ISETP.NE.U32.AND P0, PT, R9, 0x1, PT ;  /* 0x000000010900280c */ /* 0x000fc40003f05070 */
[----:B------:R-:W-:Y:S02]  /*5260*/  SHF.R.U64 R30, R29, 0x10, R42 ;  /* 0x000000101d1e7819 */ /* 0x000fe4000000122a */
[----:B------:R-:W-:Y:S02]  /*5270*/  @P2 ISETP.NE.AND P5, PT, R24, 0x2, PT ;  /* 0x000000021800280c */ /* 0x000fe40003fa5270 */
[----:B------:R-:W-:Y:S02]  /*5280*/  @P3 LOP3.LUT R27, R2, 0x1, RZ, 0xc0, !PT ;  /* 0x00000001021b3812 */ /* 0x000fe400078ec0ff */
[----:B------:R-:W-:Y:S02]  /*5290*/  LOP3.LUT R24, R6, 0xf, RZ, 0xc0, !PT ;  /* 0x0000000f06187812 */ /* 0x000fe400078ec0ff */
[----:B------:R-:W-:Y:S02]  /*52a0*/  @P2 SEL R26, RZ, 0x8, P0 ;  /* 0x00000008ff1a2807 */ /* 0x000fe40000000000 */
[----:B------:R-:W-:Y:S01]  /*52b0*/  LOP3.LUT R30, R30, 0xf, RZ, 0xc0, !PT ;  /* 0x0000000f1e1e7812 */ /* 0x000fe200078ec0ff */
[----:B------:R-:W-:Y:S01]  /*52c0*/  IMAD.MOV.U32 R9, RZ, RZ, 0x8 ;  /* 0x00000008ff097424 */ /* 0x000fe200078e00ff */
[----:B------:R-:W-:-:S02]  /*52d0*/  @P3 ISETP.NE.U32.AND P1, PT, R27, 0x1, PT ;  /* 0x000000011b00380c */ /* 0x000fc40003f25070 */
[----:B------:R-:W-:Y:S02]  /*52e0*/  ISETP.NE.AND P0, PT, R24, 0x3, PT ;  /* 0x000000031800780c */ /* 0x000fe40003f05270 */
[----:B------:R-:W-:Y:S02]  /*52f0*/  @P2 SEL R9, R26, RZ, !P5 ;  /* 0x000000ff1a092207 */ /* 0x000fe40006800000 */
[----:B------:R-:W-:Y:S02]  /*5300*/  @P4 SHF.R.U32.HI R6, RZ, 0x3, R3 ;  /* 0x00000003ff064819 */ /* 0x000fe40000011603 */
[----:B------:R-:W-:Y:S02]  /*5310*/  ISETP.NE.AND P2, PT, R30, 0x3, PT ;  /* 0x000000031e00780c */ /* 0x000fe40003f45270 */
[----:B------:R-:W-:Y:S02]  /*5320*/  SHF.R.U64 R27, R29, 0x14, R42 ;  /* 0x000000141d1b7819 */ /* 0x000fe4000000122a */
[----:B------:R-:W-:-:S02]  /*5330*/  @P3 ISETP.EQ.AND P1, PT, R34, 0x2, !P1 ;  /* 0x000000022200380c */ /* 0x000fc40004f22270 */
[----:B------:R-:W-:Y:S01]  /*5340*/  @P4 LOP3.LUT R6, R6, 0x1, RZ, 0xc0, !PT ;  /* 0x0000000106064812 */ /* 0x000fe200078ec0ff */
[----:B------:R-:W-:Y:S01]  /*5350*/  IMAD.MOV.U32 R26, RZ, RZ, 0x1 ;  /* 0x00000001ff1a7424 */ /* 0x000fe200078e00ff */
[----:B------:R-:W-:Y:S02]  /*5360*/  LOP3.LUT R32, R27, 0xf, RZ, 0xc0, !PT ;  /* 0x0000000f1b207812 */ /* 0x000fe400078ec0ff */
[----:B------:R-:W-:Y:S02]  /*5370*/  SHF.R.U64 R27, R29, 0x18, R42 ;  /* 0x000000181d1b7819 */ /* 0x000fe4000000122a */
[----:B------:R-:W-:Y:S02]  /*5380*/  @P3 SEL R26, RZ, 0x1, !P1 ;  /* 0x00000001ff1a3807 */ /* 0x000fe40004800000 */
[----:B------:R-:W-:Y:S02]  /*5390*/  @P4 ISETP.NE.U32.AND P1, PT, R6, 0x1, PT ;  /* 0x000000010600480c */ /* 0x000fe40003f25070 */
[----:B------:R-:W-:-:S02]  /*53a0*/  ISETP.NE.AND P3, PT, R32, 0x3, PT ;  /* 0x000000032000780c */ /* 0x000fc40003f65270 */
[----:B------:R-:W-:Y:S02]  /*53b0*/  LOP3.LUT R27, R27, 0xf, RZ, 0xc0, !PT ;  /* 0x0000000f1b1b7812 */ /* 0x000fe400078ec0ff */
[----:B------:R-:W-:Y:S02]  /*53c0*/  @P4 ISETP.NE.AND P6, PT, R25, 0x2, PT ;  /* 0x000000021900480c */ /* 0x000fe40003fc5270 */
[----:B------:R-:W-:Y:S02]  /*53d0*/  @P0 SHF.R.U32.HI R25, RZ, 0x10, R2 ;  /* 0x00000010ff190819 */ /* 0x000fe40000011602 */
[----:B------:R-:W-:Y:S02]  /*53e0*/  @P4 SEL R34, RZ, 0x8, P1 ;  /* 0x00000008ff224807 */ /* 0x000fe40000800000 */
[----:B------:R-:W-:Y:S01]  /*53f0*/  @P2 LOP3.LUT R18, R18, 0x1, RZ, 0xc0, !PT ;  /* 0x0000000112122812 */ /* 0x000fe200078ec0ff */
[----:B------:R-:W-:Y:S01]  /*5400*/  IMAD.MOV.U32 R6, RZ, RZ, 0x8 ;  /* 0x00000008ff067424 */ /* 0x000fe200078e00ff */
[----:B------:R-:W-:-:S02]  /*5410*/  ISETP.NE.AND P1, PT, R27, 0x3, PT ;  /* 0x000000031b00780c */ /* 0x000fc40003f25270 */
[----:B------:R-:W-:Y:S02]  /*5420*/  @P0 LOP3.LUT R25, R25, 0x1, RZ, 0xc0, !PT ;  /* 0x0000000119190812 */ /* 0x000fe400078ec0ff */
[----:B------:R-:W-:Y:S02]  /*5430*/  @P4 SEL R6, R34, RZ, !P6 ;  /* 0x000000ff22064207 */ /* 0x000fe40007000000 */
[----:B------:R-:W-:Y:S02]  /*5440*/  @P2 ISETP.NE.U32.AND P6, PT, R18, 0x1, PT ;  /* 0x000000011200280c */ /* 0x000fe40003fc5070 */
[----:B------:R-:W-:Y:S02]  /*5450*/  @P0 ISETP.NE.U32.AND P5, PT, R25, 0x1, PT ;  /* 0x000000011900080c */ /* 0x000fe40003fa5070 */
[----:B------:R-:W-:Y:S02]  /*5460*/  @P2 ISETP.NE.AND P4, PT, R30, 0x2, PT ;  /* 0x000000021e00280c */ /* 0x000fe40003f85270 */
[----:B------:R-:W-:-:S02]  /*5470*/  @P2 SEL R25, RZ, 0x10, P6 ;  /* 0x00000010ff192807 */ /* 0x000fc40003000000 */
[----:B------:R-:W-:Y:S02]  /*5480*/  SHF.R.U64 R18, R29, 0x1c, R42 ;  /* 0x0000001c1d127819 */ /* 0x000fe4000000122a */
[----:B------:R-:W-:Y:S01]  /*5490*/  @P3 LOP3.LUT R21, R21, 0x1, RZ, 0xc0, !PT ;  /* 0x0000000115153812 */ /* 0x000fe200078ec0ff */
[----:B------:R-:W-:Y:S01]  /*54a0*/  IMAD.MOV.U32 R30, RZ, RZ, 0x10 ;  /* 0x00000010ff1e7424 */ /* 0x000fe200078e00ff */
[----:B------:R-:W-:Y:S02]  /*54b0*/  @P3 ISETP.NE.AND P6, PT, R32, 0x2, PT ;  /* 0x000000022000380c */ /* 0x000fe40003fc5270 */
[----:B------:R-:W-:Y:S02]  /*54c0*/  @P2 SEL R30, R25, RZ, !P4 ;  /* 0x000000ff191e2207 */ /* 0x000fe40006000000 */
[----:B------:R-:W-:Y:S02]  /*54d0*/  LOP3.LUT R32, R18, 0xf, RZ, 0xc0, !PT ;  /* 0x0000000f12207812 */ /* 0x000fe400078ec0ff */
[----:B------:R-:W-:-:S02]  /*54e0*/  @P3 ISETP.NE.U32.AND P4, PT, R21, 0x1, PT ;  /* 0x000000011500380c */ /* 0x000fc40003f85070 */
[----:B------:R-:W-:Y:S02]  /*54f0*/  @P1 SHF.R.U32.HI R18, RZ, 0x6, R3 ;  /* 0x00000006ff121819 */ /* 0x000fe40000011603 */
[----:B------:R-:W-:Y:S02]  /*5500*/  ISETP.NE.AND P2, PT, R32, 0x3, PT ;  /* 0x000000032000780c */ /* 0x000fe40003f45270 */
[----:B------:R-:W-:Y:S02]  /*5510*/  @P3 SEL R21, RZ, 0x20, P4 ;  /* 0x00000020ff153807 */ /* 0x000fe40002000000 */
[----:B------:R-:W-:Y:S02]  /*5520*/  @P1 LOP3.LUT R18, R18, 0x1, RZ, 0xc0, !PT ;  /* 0x0000000112121812 */ /* 0x000fe400078ec0ff */
[----:B------:R-:W-:Y:S01]  /*5530*/  LOP3.LUT R35, R42, 0xf, RZ, 0xc0, !PT ;  /* 0x0000000f2a237812 */ /* 0x000fe200078ec0ff */
[----:B------:R-:W-:Y:S01]  /*5540*/  IMAD.MOV.U32 R25, RZ, RZ, 0x20 ;  /* 0x00000020ff197424 */ /* 0x000fe200078e00ff */
[----:B------:R-:W-:-:S02]  /*5550*/  @P3 SEL R25, R21, RZ, !P6 ;  /* 0x000000ff15193207 */ /* 0x000fc40007000000 */
[----:B------:R-:W-:Y:S02]  /*5560*/  @P1 ISETP.NE.U32.AND P6, PT, R18, 0x1, PT ;  /* 0x000000011200180c */ /* 0x000fe40003fc5070 */
[----:B------:R-:W-:Y:S02]  /*5570*/  ISETP.NE.AND P3, PT, R35, 0x3, PT ;  /* 0x000000032300780c */ /* 0x000fe40003f65270 */
[----:B------:R-:W-:Y:S02]  /*5580*/  SHF.R.U32.HI R18, RZ, 0x10, R42 ;  /* 0x00000010ff127819 */ /* 0x000fe4000001162a */
[----:B------:R-:W-:Y:S02]  /*5590*/  @P1 ISETP.NE.AND P4, PT, R27, 0x2, PT ;  /* 0x000000021b00180c */ /* 0x000fe40003f85270 */
[----:B------:R-:W-:Y:S02]  /*55a0*/  @P1 SEL R21, RZ, 0x40, P6 ;  /* 0x00000040ff151807 */ /* 0x000fe40003000000 */
[----:B------:R-:W-:Y:S01]  /*55b0*/  LOP3.LUT R18, R18, 0xf, RZ, 0xc0, !PT ;  /* 0x0000000f12127812 */ /* 0x000fe200078ec0ff */
[----:B------:R-:W-:Y:S01]  /*55c0*/  IMAD.MOV.U32 R44, RZ, RZ, 0x40 ;  /* 0x00000040ff2c7424 */ /* 0x000fe200078e00ff */
[----:B------:R-:W-:-:S02]  /*55d0*/  @P2 ISETP.NE.U32.AND P6, PT, R13, 0x1, PT ;  /* 0x000000010d00280c */ /* 0x000fc40003fc5070 */
[----:B------:R-:W-:Y:S02]  /*55e0*/  @P1 SEL R44, R21, RZ, !P4 ;  /* 0x000000ff152c1207 */ /* 0x000fe40006000000 */
[----:B------:R-:W-:Y:S02]  /*55f0*/  ISETP.NE.AND P1, PT, R18, 0x3, PT ;  /* 0x000000031200780c */ /* 0x000fe40003f25270 */
[----:B------:R-:W-:Y:S02]  /*5600*/  SHF.R.U32.HI R21, RZ, 0x4, R42 ;  /* 0x00000004ff157819 */ /* 0x000fe4000001162a */
[----:B------:R-:W-:Y:S02]  /*5610*/  @P2 ISETP.NE.AND P4, PT, R32, 0x2, PT ;  /* 0x000000022000280c */ /* 0x000fe40003f85270 */
[----:B------:R-:W-:Y:S02]  /*5620*/  @P2 SEL R27, RZ, 0x80, P6 ;  /* 0x00000080ff1b2807 */ /* 0x000fe40003000000 */
[----:B------:R-:W-:Y:S01]  /*5630*/  @P3 LOP3.LUT R13, R17, 0x1, RZ, 0xc0, !PT ;  /* 0x00000001110d3812 */ /* 0x000fe200078ec0ff */
[----:B------:R-:W-:Y:S01]  /*5640*/  IMAD.MOV.U32 R34, RZ, RZ, 0x80 ;  /* 0x00000080ff227424 */ /* 0x000fe200078e00ff */
[----:B------:R-:W-:-:S02]  /*5650*/  LOP3.LUT R17, R21, 0xf, RZ, 0xc0, !PT ;  /* 0x0000000f15117812 */ /* 0x000fc400078ec0ff */
[----:B------:R-:W-:Y:S02]  /*5660*/  @P2 SEL R34, R27, RZ, !P4 ;  /* 0x000000ff1b222207 */ /* 0x000fe40006000000 */
[----:B------:R-:W-:Y:S02]  /*5670*/  SHF.R.U32.HI R21, RZ, 0x8, R42 ;  /* 0x00000008ff157819 */ /* 0x000fe4000001162a */
[----:B------:R-:W-:Y:S02]  /*5680*/  @P3 ISETP.NE.U32.AND P4, PT, R13, 0x1, PT ;  /* 0x000000010d00380c */ /* 0x000fe40003f85070 */
[----:B------:R-:W-:Y:S02]  /*5690*/  ISETP.NE.AND P2, PT, R17, 0x3, PT ;  /* 0x000000031100780c */ /* 0x000fe40003f45270 */
[----:B------:R-:W-:Y:S02]  /*56a0*/  LOP3.LUT R13, R21, 0xf, RZ, 0xc0, !PT ;  /* 0x0000000f150d7812 */ /* 0x000fe400078ec0ff */
[----:B------:R-:W-:-:S02]  /*56b0*/  @P3 ISETP.NE.AND P6, PT, R35, 0x2, PT ;  /* 0x000000022300380c */ /* 0x000fc40003fc5270 */
[----:B------:R-:W-:Y:S02]  /*56c0*/  @P3 SEL R21, RZ, 0x100, P4 ;  /* 0x00000100ff153807 */ /* 0x000fe40002000000 */
[----:B------:R-:W-:Y:S01]  /*56d0*/  @P1 LOP3.LUT R10, R10, 0x1, RZ, 0xc0, !PT ;  /* 0x000000010a0a1812 */ /* 0x000fe200078ec0ff */
[----:B------:R-:W-:Y:S01]  /*56e0*/  IMAD.MOV.U32 R39, RZ, RZ, 0x100 ;  /* 0x00000100ff277424 */ /* 0x000fe200078e00ff */
[----:B------:R-:W-:Y:S02]  /*56f0*/  ISETP.NE.AND P4, PT, R13, 0x3, PT ;  /* 0x000000030d00780c */ /* 0x000fe40003f85270 */
[----:B------:R-:W-:Y:S02]  /*5700*/  @P3 SEL R39, R21, RZ, !P6 ;  /* 0x000000ff15273207 */ /* 0x000fe40007000000 */
[----:B------:R-:W-:Y:S02]  /*5710*/  @P1 ISETP.NE.U32.AND P3, PT, R10, 0x1, PT ;  /* 0x000000010a00180c */ /* 0x000fe40003f65070 */
[----:B------:R-:W-:-:S02]  /*5720*/  SHF.R.U32.HI R10, RZ, 0xc, R42 ;  /* 0x0000000cff0a7819 */ /* 0x000fc4000001162a */
[----:B------:R-:W-:Y:S02]  /*5730*/  @P0 ISETP.EQ.AND P6, PT, R24, 0x2, !P5 ;  /* 0x000000021800080c */ /* 0x000fe40006fc2270 */
[----:B------:R-:W-:Y:S02]  /*5740*/  @P1 ISETP.NE.AND P5, PT, R18, 0x2, PT ;  /* 0x000000021200180c */ /* 0x000fe40003fa5270 */
[----:B------:R-:W-:Y:S02]  /*5750*/  @P1 ISETP.NE.U32.AND.EX P3, PT, RZ, RZ, PT, P3 ;  /* 0x000000ffff00120c */ /* 0x000fe40003f65130 */
[----:B------:R-:W-:Y:S02]  /*5760*/  LOP3.LUT R10, R10, 0xf, RZ, 0xc0, !PT ;  /* 0x0000000f0a0a7812 */ /* 0x000fe400078ec0ff */
[----:B------:R-:W-:Y:S02]  /*5770*/  @P2 SHF.R.U32.HI R18, RZ, 0x9, R3 ;  /* 0x00000009ff122819 */ /* 0x000fe40000011603 */
[----:B------:R-:W-:-:S02]  /*5780*/  @P1 SEL R27, RZ, 0x1000, P3 ;  /* 0x00001000ff1b1807 */ /* 0x000fc40001800000 */
[----:B------:R-:W-:Y:S02]  /*5790*/  ISETP.NE.AND P3, PT, R10, 0x3, PT ;  /* 0x000000030a00780c */ /* 0x000fe40003f65270 */
[----:B------:R-:W-:Y:S01]  /*57a0*/  @P2 LOP3.LUT R18, R18, 0x1, RZ, 0xc0, !PT ;  /* 0x0000000112122812 */ /* 0x000fe200078ec0ff */
[----:B------:R-:W-:Y:S01]  /*57b0*/  IMAD.MOV.U32 R24, RZ, RZ, 0x1000 ;  /* 0x00001000ff187424 */ /* 0x000fe200078e00ff */
[----:B------:R-:W-:Y:S02]  /*57c0*/  @P4 SHF.R.U32.HI R21, RZ, 0xa, R3 ;  /* 0x0000000aff154819 */ /* 0x000fe40000011603 */
[----:B------:R-:W-:Y:S02]  /*57d0*/  @P1 SEL R24, R27, RZ, !P5 ;  /* 0x000000ff1b181207 */ /* 0x000fe40006800000 */
[----:B------:R-:W-:Y:S02]  /*57e0*/  @P2 ISETP.NE.U32.AND P1, PT, R18, 0x1, PT ;  /* 0x000000011200280c */ /* 0x000fe40003f25070 */
[----:B------:R-:W-:-:S02]  /*57f0*/  @P4 LOP3.LUT R21, R21, 0x1, RZ, 0xc0, !PT ;  /* 0x0000000115154812 */ /* 0x000fc400078ec0ff */
[----:B------:R-:W-:Y:S02]  /*5800*/  @P2 ISETP.NE.AND P5, PT, R17, 0x2, PT ;  /* 0x000000021100280c */ /* 0x000fe40003fa5270 */
[----:B------:R-:W-:Y:S02]  /*5810*/  SHF.R.U32.HI R17, RZ, 0x14, R42 ;  /* 0x00000014ff117819 */ /* 0x000fe4000001162a */
[----:B------:R-:W-:Y:S01]  /*5820*/  @P2 SEL R18, RZ, 0x200, P1 ;  /* 0x00000200ff122807 */ /* 0x000fe20000800000 */
[----:B------:R-:W-:Y:S01]  /*5830*/  IMAD.MOV.U32 R27, RZ, RZ, 0x200 ;  /* 0x00000200ff1b7424 */ /* 0x000fe200078e00ff */
[----:B------:R-:W-:Y:S02]  /*5840*/  @P4 ISETP.NE.U32.AND P1, PT, R21, 0x1, PT ;  /* 0x000000011500480c */ /* 0x000fe40003f25070 */
[----:B------:R-:W-:Y:S02]  /*5850*/  LOP3.LUT R21, R17, 0xf, RZ, 0xc0, !PT ;  /* 0x0000000f11157812 */ /* 0x000fe400078ec0ff */
[----:B------:R-:W-:-:S02]  /*5860*/  @P2 SEL R27, R18, RZ, !P5 ;  /* 0x000000ff121b2207 */ /* 0x000fc40006800000 */
[----:B------:R-:W-:Y:S02]  /*5870*/  @P3 SHF.R.U32.HI R17, RZ, 0xb, R3 ;  /* 0x0000000bff113819 */ /* 0x000fe40000011603 */
[----:B------:R-:W-:Y:S02]  /*5880*/  SHF.R.U32.HI R18, RZ, 0x18, R42 ;  /* 0x00000018ff127819 */ /* 0x000fe4000001162a */
[----:B------:R-:W-:Y:S02]  /*5890*/  ISETP.NE.AND P2, PT, R21, 0x3, PT ;  /* 0x000000031500780c */ /* 0x000fe40003f45270 */
[----:B------:R-:W-:Y:S02]  /*58a0*/  @P4 ISETP.NE.AND P5, PT, R13, 0x2, PT ;  /* 0x000000020d00480c */ /* 0x000fe40003fa5270 */
[----:B------:R-:W-:Y:S02]  /*58b0*/  @P4 SEL R13, RZ, 0x400, P1 ;  /* 0x00000400ff0d4807 */ /* 0x000fe40000800000 */
[----:B------:R-:W-:-:S02]  /*58c0*/  @P3 LOP3.LUT R17, R17, 0x1, RZ, 0xc0, !PT ;  /* 0x0000000111113812 */ /* 0x000fc400078ec0ff */
[----:B------:R-:W-:Y:S01]  /*58d0*/  LOP3.LUT R18, R18, 0xf, RZ, 0xc0, !PT ;  /* 0x0000000f12127812 */ /* 0x000fe200078ec0ff */
[----:B------:R-:W-:Y:S01]  /*58e0*/  IMAD.MOV.U32 R32, RZ, RZ, 0x400 ;  /* 0x00000400ff207424 */ /* 0x000fe200078e00ff */
[----:B------:R-:W-:Y:S02]  /*58f0*/  @P4 SEL R32, R13, RZ, !P5 ;  /* 0x000000ff0d204207 */ /* 0x000fe40006800000 */
[----:B------:R-:W-:Y:S02]  /*5900*/  @P3 ISETP.NE.U32.AND P1, PT, R17, 0x1, PT ;  /* 0x000000011100380c */ /* 0x000fe40003f25070 */
[----:B------:R-:W-:Y:S02]  /*5910*/  ISETP.NE.AND P4, PT, R18, 0x3, PT ;  /* 0x000000031200780c */ /* 0x000fe40003f85270 */
[----:B------:R-:W-:Y:S02]  /*5920*/  @P3 ISETP.NE.U32.AND.EX P1, PT, RZ, RZ, PT, P1 ;  /* 0x000000ffff00320c */ /* 0x000fe40003f25110 */
[----:B------:R-:W-:-:S02]  /*5930*/  @P2 SHF.R.U32.HI R13, RZ, 0xd, R3 ;  /* 0x0000000dff0d2819 */ /* 0x000fc40000011603 */
[----:B------:R-:W-:Y:S02]  /*5940*/  @P3 ISETP.NE.AND P5, PT, R10, 0x2, PT ;  /* 0x000000020a00380c */ /* 0x000fe40003fa5270 */
[----:B------:R-:W-:Y:S01]  /*5950*/  @P3 SEL R10, RZ, 0x800, P1 ;  /* 0x00000800ff0a3807 */ /* 0x000fe20000800000 */
[----:B------:R-:W-:Y:S01]  /*5960*/  IMAD.MOV.U32 R17, RZ, RZ, 0x800 ;  /* 0x00000800ff117424 */ /* 0x000fe200078e00ff */
[----:B------:R-:W-:Y:S02]  /*5970*/  @P2 LOP3.LUT R13, R13, 0x1, RZ, 0xc0, !PT ;  /* 0x000000010d0d2812 */ /* 0x000fe400078ec0ff */
[----:B------:R-:W-:Y:S02]  /*5980*/  @P3 SEL R17, R10, RZ, !P5 ;  /* 0x000000ff0a113207 */ /* 0x000fe40006800000 */
[----:B------:R-:W-:Y:S02]  /*5990*/  @P4 SHF.R.U32.HI R10, RZ, 0xe, R3 ;  /* 0x0000000eff0a4819 */ /* 0x000fe40000011603 */
[----:B------:R-:W-:-:S02]  /*59a0*/  @P2 ISETP.NE.U32.AND P1, PT, R13, 0x1, PT ;  /* 0x000000010d00280c */ /* 0x000fc40003f25070 */
[----:B------:R-:W-:Y:S02]  /*59b0*/  @P4 LOP3.LUT R10, R10, 0x1, RZ, 0xc0, !PT ;  /* 0x000000010a0a4812 */ /* 0x000fe400078ec0ff */
[----:B------:R-:W-:Y:S02]  /*59c0*/  @P2 ISETP.NE.U32.AND.EX P3, PT, RZ, RZ, PT, P1 ;  /* 0x000000ffff00220c */ /* 0x000fe40003f65110 */
[----:B------:R-:W-:Y:S02]  /*59d0*/  SHF.R.U32.HI R42, RZ, 0x1c, R42 ;  /* 0x0000001cff2a7819 */ /* 0x000fe4000001162a */
[----:B------:R-:W-:Y:S02]  /*59e0*/  @P4 ISETP.NE.U32.AND P1, PT, R10, 0x1, PT ;  /* 0x000000010a00480c */ /* 0x000fe40003f25070 */
[----:B------:R-:W-:Y:S02]  /*59f0*/  @P2 ISETP.NE.AND P5, PT, R21, 0x2, PT ;  /* 0x000000021500280c */ /* 0x000fe40003fa5270 */
[----:B------:R-:W-:-:S02]  /*5a00*/  LOP3.LUT R10, R22, 0xf0, RZ, 0xc0, !PT ;  /* 0x000000f0160a7812 */ /* 0x000fc400078ec0ff */
[----:B------:R-:W-:Y:S02]  /*5a10*/  @P2 SEL R21, RZ, 0x2000, P3 ;  /* 0x00002000ff152807 */ /* 0x000fe40001800000 */
[----:B------:R-:W-:Y:S02]  /*5a20*/  ISETP.NE.U32.AND P3, PT, R42, 0x3, PT ;  /* 0x000000032a00780c */ /* 0x000fe40003f65070 */
[----:B------:R-:W-:Y:S02]  /*5a30*/  SHF.R.U32.HI R10, RZ, 0x4, R10 ;  /* 0x00000004ff0a7819 */ /* 0x000fe4000001160a */
[----:B------:R-:W-:Y:S02]  /*5a40*/  ISETP.NE.AND.EX P3, PT, RZ, RZ, PT, P3 ;  /* 0x000000ffff00720c */ /* 0x000fe40003f65330 */
[----:B------:R-:W-:Y:S01]  /*5a50*/  PRMT R10, R10, 0x9910, RZ ;  /* 0x000099100a0a7816 */ /* 0x000fe200000000ff */
[----:B------:R-:W-:Y:S01]  /*5a60*/  IMAD.MOV.U32 R13, RZ, RZ, 0x2000 ;  /* 0x00002000ff0d7424 */ /* 0x000fe200078e00ff */
[----:B------:R-:W-:-:S02]  /*5a70*/  @P2 SEL R13, R21, RZ, !P5 ;  /* 0x000000ff150d2207 */ /* 0x000fc40006800000 */
[----:B------:R-:W-:Y:S02]  /*5a80*/  @P4 ISETP.NE.U32.AND.EX P1, PT, RZ, RZ, PT, P1 ;  /* 0x000000ffff00420c */ /* 0x000fe40003f25110 */
[----:B------:R-:W-:Y:S02]  /*5a90*/  ISETP.NE.AND P2, PT, R10, 0x3, PT ;  /* 0x000000030a00780c */ /* 0x000fe40003f45270 */
[----:B------:R-:W-:Y:S02]  /*5aa0*/  @P4 ISETP.NE.AND P5, PT, R18, 0x2, PT ;  /* 0x000000021200480c */ /* 0x000fe40003fa5270 */
[----:B------:R-:W-:Y:S01]  /*5ab0*/  @P4 SEL R21, RZ, 0x4000, P1 ;  /* 0x00004000ff154807 */ /* 0x000fe20000800000 */
[----:B------:R-:W-:Y:S01]  /*5ac0*/  IMAD.MOV.U32 R18, RZ, RZ, 0x4000 ;  /* 0x00004000ff127424 */ /* 0x000fe200078e00ff */
[----:B------:R-:W-:Y:S02]  /*5ad0*/  @P3 ISETP.NE.U32.AND P1, PT, R5, 0x1, PT ;  /* 0x000000010500380c */ /* 0x000fe40003f25070 */
[----:B------:R-:W-:-:S02]  /*5ae0*/  @P4 SEL R18, R21, RZ, !P5 ;  /* 0x000000ff15124207 */ /* 0x000fc40006800000 */
[----:B------:R-:W-:Y:S02]  /*5af0*/  LOP3.LUT R21, R22, 0xffff, RZ, 0xc0, !PT ;  /* 0x0000ffff16157812 */ /* 0x000fe400078ec0ff */
[----:B------:R-:W-:Y:S02]  /*5b00*/  SHF.R.U32.HI R5, RZ, 0x10, R3 ;  /* 0x00000010ff057819 */ /* 0x000fe40000011603 */
[----:B------:R-:W-:Y:S02]  /*5b10*/  @P3 ISETP.NE.U32.AND.EX P1, PT, RZ, RZ, PT, P1 ;  /* 0x000000ffff00320c */ /* 0x000fe40003f25110 */
[----:B------:R-:W-:Y:S02]  /*5b20*/  @P3 ISETP.NE.U32.AND P4, PT, R42, 0x2, PT ;  /* 0x000000022a00380c */ /* 0x000fe40003f85070 */
[----:B------:R-:W-:Y:S02]  /*5b30*/  LOP3.LUT R29, R29, 0xf, RZ, 0xc0, !PT ;  /* 0x0000000f1d1d7812 */ /* 0x000fe400078ec0ff */
[----:B------:R-:W-:-:S02]  /*5b40*/  @P2 ISETP.NE.AND P5, PT, R10, 0x2, PT ;  /* 0x000000020a00280c */ /* 0x000fc40003fa5270 */
[----:B------:R-:W-:Y:S02]  /*5b50*/  SHF.R.U32.HI R35, RZ, 0x8, R21 ;  /* 0x00000008ff237819 */ /* 0x000fe40000011615 */
[----:B------:R-:W-:Y:S02]  /*5b60*/  @P2 SHF.R.U32.HI R10, RZ, 0x1, R5 ;  /* 0x00000001ff0a2819 */ /* 0x000fe40000011605 */
[----:B------:R-:W-:Y:S02]  /*5b70*/  @P3 SEL R50, RZ, 0x8000, P1 ;  /* 0x00008000ff323807 */ /* 0x000fe40000800000 */
[----:B------:R-:W-:Y:S02]  /*5b80*/  ISETP.NE.AND P1, PT, R29, 0x3, PT ;  /* 0x000000031d00780c */ /* 0x000fe40003f25270 */
[----:B------:R-:W-:Y:S02]  /*5b90*/  @P3 ISETP.NE.AND.EX P4, PT, RZ, RZ, PT, P4 ;  /* 0x000000ffff00320c */ /* 0x000fe40003f85340 */
[----:B------:R-:W-:-:S02]  /*5ba0*/  LOP3.LUT R35, R35, 0xf, RZ, 0xc0, !PT ;  /* 0x0000000f23237812 */ /* 0x000fc400078ec0ff */
[----:B------:R-:W-:Y:S01]  /*5bb0*/  @P2 LOP3.LUT R42, R10, 0x1, RZ, 0xc0, !PT ;  /* 0x000000010a2a2812 */ /* 0x000fe200078ec0ff */
[----:B------:R-:W-:Y:S01]  /*5bc0*/  IMAD.MOV.U32 R10, RZ, RZ, 0x8000 ;  /* 0x00008000ff0a7424 */ /* 0x000fe200078e00ff */
[----:B------:R-:W-:Y:S02]  /*5bd0*/  @P3 SEL R10, R50, RZ, !P4 ;  /* 0x000000ff320a3207 */ /* 0x000fe40006000000 */
[----:B------:R-:W-:Y:S02]  /*5be0*/  ISETP.NE.AND P4, PT, R35, 0x3, PT ;  /* 0x000000032300780c */ /* 0x000fe40003f85270 */
[----:B------:R-:W-:Y:S02]  /*5bf0*/  @P2 ISETP.NE.U32.AND P3, PT, R42, 0x1, PT ;  /* 0x000000012a00280c */ /* 0x000fe40003f65070 */
[----:B------:R-:W-:Y:S02]  /*5c00*/  @P1 LOP3.LUT R3, R3, 0x1, RZ, 0xc0, !PT ;  /* 0x0000000103031812 */ /* 0x000fe400078ec0ff */
[----:B------:R-:W-:-:S02]  /*5c10*/  @P2 SEL R50, RZ, 0x2, P3 ;  /* 0x00000002ff322807 */ /* 0x000fc40001800000 */
[----:B------:R-:W-:-:S05]  /*5c20*/  @P1 ISETP.NE.U32.AND P3, PT, R3, 0x1, PT ;  /* 0x000000010300180c */ /* 0x000fca0003f65070 */
[----:B------:R-:W-:Y:S01]  /*5c30*/  @P4 SHF.R.U32.HI R3, RZ, 0x2, R5 ;  /* 0x00000002ff034819 */ /* 0x000fe20000011605 */
[----:B------:R-:W-:-:S03]  /*5c40*/  IMAD.MOV.U32 R42, RZ, RZ, 0x2 ;  /* 0x00000002ff2a7424 */ /* 0x000fc600078e00ff */
[----:B------:R-:W-:Y:S02]  /*5c50*/  @P4 LOP3.LUT R3, R3, 0x1, RZ, 0xc0, !PT ;  /* 0x0000000103034812 */ /* 0x000fe400078ec0ff */
[----:B------:R-:W-:Y:S02]  /*5c60*/  @P2 SEL R42, R50, RZ, !P5 ;  /* 0x000000ff322a2207 */ /* 0x000fe40006800000 */
[----:B------:R-:W-:Y:S02]  /*5c70*/  @P4 ISETP.NE.U32.AND P5, PT, R3, 0x1, PT ;  /* 0x000000010300480c */ /* 0x000fe40003fa5070 */
[----:B------:R-:W-:-:S04]  /*5c80*/  SHF.R.U64 R3, R22, 0x10, R37 ;  /* 0x0000001016037819 */ /* 0x000fc80000001225 */
[----:B------:R-:W-:-:S04]  /*5c90*/  LOP3.LUT R3, R3, 0xf, RZ, 0xc0, !PT ;  /* 0x0000000f03037812 */ /* 0x000fc800078ec0ff */
[----:B------:R-:W-:Y:S02]  /*5ca0*/  ISETP.NE.AND P2, PT, R3, 0x3, PT ;  /* 0x000000030300780c */ /* 0x000fe40003f45270 */
[----:B------:R-:W-:Y:S02]  /*5cb0*/  @P1 ISETP.EQ.AND P3, PT, R29, 0x2, !P3 ;  /* 0x000000021d00180c */ /* 0x000fe40005f62270 */
[----:B------:R-:W-:Y:S02]  /*5cc0*/  @P4 SEL R29, RZ, 0x4, P5 ;  /* 0x00000004ff1d4807 */ /* 0x000fe40002800000 */
[----:B------:R-:W-:Y:S01]  /*5cd0*/  @P4 ISETP.NE.AND P5, PT, R35, 0x2, PT ;  /* 0x000000022300480c */ /* 0x000fe20003fa5270 */
[----:B------:R-:W-:-:S03]  /*5ce0*/  IMAD.MOV.U32 R35, RZ, RZ, 0x4 ;  /* 0x00000004ff237424 */ /* 0x000fc600078e00ff */
[----:B------:R-:W-:-:S03]  /*5cf0*/  @P4 SEL R35, R29, RZ, !P5 ;  /* 0x000000ff1d234207 */ /* 0x000fc60006800000 */
[----:B------:R-:W-:-:S04]  /*5d00*/  @P2 SHF.R.U32.HI R29, RZ, 0x4, R5 ;  /* 0x00000004ff1d2819 */ /* 0x000fc80000011605 */
[----:B------:R-:W-:Y:S02]  /*5d10*/  @P2 LOP3.LUT R29, R29, 0x1, RZ, 0xc0, !PT ;  /* 0x000000011d1d2812 */ /* 0x000fe400078ec0ff */
[----:B------:R-:W-:Y:S02]  /*5d20*/  LOP3.LUT R52, R22, 0xf, RZ, 0xc0, !PT ;  /* 0x0000000f16347812 */ /* 0x000fe400078ec0ff */
[----:B------:R-:W-:-:S04]  /*5d30*/  @P2 ISETP.NE.U32.AND P5, PT, R29, 0x1, PT ;  /* 0x000000011d00280c */ /* 0x000fc80003fa5070 */
[----:B------:R-:W-:Y:S02]  /*5d40*/  @P2 SEL R50, RZ, 0x10, P5 ;  /* 0x00000010ff322807 */ /* 0x000fe40002800000 */
[----:B------:R-:W-:Y:S02]  /*5d50*/  ISETP.NE.AND P5, PT, R52, 0x3, PT ;  /* 0x000000033400780c */ /* 0x000fe40003fa5270 */
[----:B------:R-:W-:Y:S02]  /*5d60*/  @P2 ISETP.NE.AND P4, PT, R3, 0x2, PT ;  /* 0x000000020300280c */ /* 0x000fe40003f85270 */
[----:B------:R-:W-:Y:S01]  /*5d70*/  P2R R48, PR, RZ, 0x40 ;  /* 0x00000040ff307803 */ /* 0x000fe20000000000 */
[----:B------:R-:W-:Y:S01]  /*5d80*/  IMAD.MOV.U32 R29, RZ, RZ, 0x10 ;  /* 0x00000010ff1d7424 */ /* 0x000fe200078e00ff */
[----:B------:R-:W-:-:S07]  /*5d90*/  @P2 SEL R29, R50, RZ, !P4 ;  /* 0x000000ff321d2207 */ /* 0x000fce0006000000 */
[----:B------:R-:W-:-:S04]  /*5da0*/  @P5 LOP3.LUT R3, R5, 0x1, RZ, 0xc0, !PT ;  /* 0x0000000105035812 */ /* 0x000fc800078ec0ff */
[----:B------:R-:W-:Y:S02]  /*5db0*/  @P5 ISETP.NE.U32.AND P6, PT, R3, 0x1, PT ;  /* 0x000000010300580c */ /* 0x000fe40003fc5070 */
[----:B------:R-:W-:Y:S02]  /*5dc0*/  SHF.R.U64 R3, R22, 0x14, R37 ;  /* 0x0000001416037819 */ /* 0x000fe40000001225 */
[----:B------:R-:W-:Y:S02]  /*5dd0*/  ISETP.NE.AND P2, PT, R48, RZ, PT ;  /* 0x000000ff3000720c */ /* 0x000fe40003f45270 */
[----:B------:R-:W-:Y:S02]  /*5de0*/  LOP3.LUT R3, R3, 0xf, RZ, 0xc0, !PT ;  /* 0x0000000f03037812 */ /* 0x000fe400078ec0ff */
[----:B------:R-:W-:Y:S01]  /*5df0*/  LOP3.LUT R51, R26, R51, RZ, 0xfc, !PT ;  /* 0x000000331a337212 */ /* 0x000fe200078efcff */
[----:B------:R-:W-:Y:S01]  /*5e00*/  IMAD.MOV.U32 R26, RZ, RZ, 0x1 ;  /* 0x00000001ff1a7424 */ /* 0x000fe200078e00ff */
[----:B------:R-:W-:-:S02]  /*5e10*/  @P0 SEL R26, RZ, 0x1, !P2 ;  /* 0x00000001ff1a0807 */ /* 0x000fc40005000000 */
[----:B------:R-:W-:Y:S02]  /*5e20*/  ISETP.NE.AND P2, PT, R3, 0x3, PT ;  /* 0x000000030300780c */ /* 0x000fe40003f45270 */
[----:B------:R-:W-:Y:S02]  /*5e30*/  @P5 ISETP.EQ.AND P4, PT, R52, 0x2, !P6 ;  /* 0x000000023400580c */ /* 0x000fe40007782270 */
[----:B------:R-:W-:Y:S02]  /*5e40*/  SHF.R.U32.HI R21, RZ, 0xc, R21 ;  /* 0x0000000cff157819 */ /* 0x000fe40000011615 */
[----:B------:R-:W-:Y:S02]  /*5e50*/  P2R R48, PR, RZ, 0x10 ;  /* 0x00000010ff307803 */ /* 0x000fe40000000000 */
[----:B------:R-:W-:-:S05]  /*5e60*/  PRMT R21, R21, 0x9910, RZ ;  /* 0x0000991015157816 */ /* 0x000fca00000000ff */
[----:B------:R-:W-:Y:S02]  /*5e70*/  @P2 ISETP.NE.AND P4, PT, R3, 0x2, PT ;  /* 0x000000020300280c */ /* 0x000fe40003f85270 */
[----:B------:R-:W-:-:S04]  /*5e80*/  @P2 SHF.R.U32.HI R3, RZ, 0x5, R5 ;  /* 0x00000005ff032819 */ /* 0x000fc80000011605 */
[----:B------:R-:W-:-:S04]  /*5e90*/  @P2 LOP3.LUT R3, R3, 0x1, RZ, 0xc0, !PT ;  /* 0x0000000103032812 */ /* 0x000fc800078ec0ff */
[----:B------:R-:W-:Y:S01]  /*5ea0*/  @P2 ISETP.NE.U32.AND P0, PT, R3, 0x1, PT ;  /* 0x000000010300280c */ /* 0x000fe20003f05070 */
[----:B------:R-:W-:-:S03]  /*5eb0*/  IMAD.MOV.U32 R3, RZ, RZ, R21 ;  /* 0x000000ffff037224 */ /* 0x000fc600078e0015 */
[----:B------:R-:W-:Y:S02]  /*5ec0*/  @P2 SEL R50, RZ, 0x20, P0 ;  /* 0x00000020ff322807 */ /* 0x000fe40000000000 */
[----:B------:R-:W-:Y:S01]  /*5ed0*/  ISETP.NE.AND P0, PT, R3, 0x3, PT ;  /* 0x000000030300780c */ /* 0x000fe20003f05270 */
[----:B------:R-:W-:Y:S01]  /*5ee0*/  IMAD.MOV.U32 R21, RZ, RZ, 0x20 ;  /* 0x00000020ff157424 */ /* 0x000fe200078e00ff */
[----:B------:R-:W-:Y:S02]  /*5ef0*/  @P2 SEL R21, R50, RZ, !P4 ;  /* 0x000000ff32152207 */ /* 0x000fe40006000000 */
[----:B------:R-:W-:Y:S01]  /*5f00*/  LOP3.LUT R49, R26, R49, RZ, 0xfc, !PT ;  /* 0x000000311a317212 */ /* 0x000fe200078efcff */
[----:B------:R-:W-:-:S08]  /*5f10*/  IMAD.MOV.U32 R26, RZ, RZ, 0x1 ;  /* 0x00000001ff1a7424 */ /* 0x000fd000078e00ff */
[----:B------:R-:W-:Y:S02]  /*5f20*/  @P0 ISETP.NE.AND P2, PT, R3, 0x2, PT ;  /* 0x000000020300080c */ /* 0x000fe40003f45270 */
[----:B------:R-:W-:-:S04]  /*5f30*/  SHF.R.U64 R3, R22, 0x18, R37 ;  /* 0x0000001816037819 */ /* 0x000fc80000001225 */
[----:B------:R-:W-:Y:S02]  /*5f40*/  LOP3.LUT R3, R3, 0xf, RZ, 0xc0, !PT ;  /* 0x0000000f03037812 */ /* 0x000fe400078ec0ff */
[----:B------:R-:W-:Y:S02]  /*5f50*/  @P1 SEL R26, RZ, 0x1, !P3 ;  /* 0x00000001ff1a1807 */ /* 0x000fe40005800000 */
[----:B------:R-:W-:Y:S02]  /*5f60*/  ISETP.NE.AND P1, PT, R3, 0x3, PT ;  /* 0x000000030300780c */ /* 0x000fe40003f25270 */
[----:B------:R-:W-:-:S11]  /*5f70*/  SHF.R.U64 R22, R22, 0x1c, R37 ;  /* 0x0000001c16167819 */ /* 0x000fd60000001225 */
[----:B------:R-:W-:Y:S02]  /*5f80*/  @P1 ISETP.NE.AND P3, PT, R3, 0x2, PT ;  /* 0x000000020300180c */ /* 0x000fe40003f65270 */
[----:B------:R-:W-:-:S04]  /*5f90*/  @P1 SHF.R.U32.HI R3, RZ, 0x6, R5 ;  /* 0x00000006ff031819 */ /* 0x000fc80000011605 */
[----:B------:R-:W-:-:S04]  /*5fa0*/  @P1 LOP3.LUT R3, R3, 0x1, RZ, 0xc0, !PT ;  /* 0x0000000103031812 */ /* 0x000fc800078ec0ff */
[----:B------:R-:W-:Y:S02]  /*5fb0*/  @P1 ISETP.NE.U32.AND P4, PT, R3, 0x1, PT ;  /* 0x000000010300180c */ /* 0x000fe40003f85070 */
[----:B------:R-:W-:Y:S02]  /*5fc0*/  LOP3.LUT R3, R22, 0xf, RZ, 0xc0, !PT ;  /* 0x0000000f16037812 */ /* 0x000fe400078ec0ff */
[----:B------:R-:W-:Y:S02]  /*5fd0*/  @P1 SEL R22, RZ, 0x40, P4 ;  /* 0x00000040ff161807 */ /* 0x000fe40002000000 */
[----:B------:R-:W-:Y:S02]  /*5fe0*/  ISETP.NE.AND P4, PT, R3, 0x3, PT ;  /* 0x000000030300780c */ /* 0x000fe40003f85270 */
[----:B------:R-:W-:Y:S01]  /*5ff0*/  LOP3.LUT R47, R26, R47, RZ, 0xfc, !PT ;  /* 0x0000002f1a2f7212 */ /* 0x000fe200078efcff */
[----:B------:R-:W-:Y:S01]  /*6000*/  IMAD.MOV.U32 R26, RZ, RZ, 0x40 ;  /* 0x00000040ff1a7424 */ /* 0x000fe200078e00ff */
[----:B------:R-:W-:-:S09]  /*6010*/  @P1 SEL R26, R22, RZ, !P3 ;  /* 0x000000ff161a1207 */ /* 0x000fd20005800000 */
[----:B------:R-:W-:-:S04]  /*6020*/  @P4 SHF.R.U32.HI R22, RZ, 0x7, R5 ;  /* 0x00000007ff164819 */ /* 0x000fc80000011605 */
[----:B------:R-:W-:-:S04]  /*6030*/  @P4 LOP3.LUT R22, R22, 0x1, RZ, 0xc0, !PT ;  /* 0x0000000116164812 */ /* 0x000fc800078ec0ff */
[----:B------:R-:W-:Y:S02]  /*6040*/  @P4 ISETP.NE.U32.AND P3, PT, R22, 0x1, PT ;  /* 0x000000011600480c */ /* 0x000fe40003f65070 */
[----:B------:R-:W-:Y:S02]  /*6050*/  @P4 ISETP.NE.AND P1, PT, R3, 0x2, PT ;  /* 0x000000020300480c */ /* 0x000fe40003f25270 */
[----:B------:R-:W-:Y:S01]  /*6060*/  @P4 SEL R22, RZ, 0x80, P3 ;  /* 0x00000080ff164807 */ /* 0x000fe20001800000 */
[----:B------:R-:W-:-:S03]  /*6070*/  IMAD.MOV.U32 R3, RZ, RZ, 0x80 ;  /* 0x00000080ff037424 */ /* 0x000fc600078e00ff */
[----:B------:R-:W-:Y:S02]  /*6080*/  @P4 SEL R3, R22, RZ, !P1 ;  /* 0x000000ff16034207 */ /* 0x000fe40004800000 */
[----:B------:R-:W-:-:S04]  /*6090*/  LOP3.LUT R22, R37, 0xf, RZ, 0xc0, !PT ;  /* 0x0000000f25167812 */ /* 0x000fc800078ec0ff */
[----:B------:R-:W-:-:S13]  /*60a0*/  ISETP.NE.AND P3, PT, R22, 0x3, PT ;  /* 0x000000031600780c */ /* 0x000fda0003f65270 */
[----:B------:R-:W-:Y:S02]  /*60b0*/  @P3 ISETP.NE.AND P4, PT, R22, 0x2, PT ;  /* 0x000000021600380c */ /* 0x000fe40003f85270 */
[----:B------:R-:W-:-:S04]  /*60c0*/  @P3 SHF.R.U32.HI R22, RZ, 0x8, R5 ;  /* 0x00000008ff163819 */ /* 0x000fc80000011605 */
[----:B------:R-:W-:-:S04]  /*60d0*/  @P3 LOP3.LUT R22, R22, 0x1, RZ, 0xc0, !PT ;  /* 0x0000000116163812 */ /* 0x000fc800078ec0ff */
[----:B------:R-:W-:Y:S02]  /*60e0*/  @P3 ISETP.NE.U32.AND P1, PT, R22, 0x1, PT ;  /* 0x000000011600380c */ /* 0x000fe40003f25070 */
[----:B------:R-:W-:Y:S02]  /*60f0*/  @P0 SHF.R.U32.HI R22, RZ, 0x3, R5 ;  /* 0x00000003ff160819 */ /* 0x000fe40000011605 */
[----:B------:R-:W-:Y:S02]  /*6100*/  @P3 SEL R50, RZ, 0x100, P1 ;  /* 0x00000100ff323807 */ /* 0x000fe40000800000 */
[----:B------:R-:W-:-:S04]  /*6110*/  @P0 LOP3.LUT R22, R22, 0x1, RZ, 0xc0, !PT ;  /* 0x0000000116160812 */ /* 0x000fc800078ec0ff */
[----:B------:R-:W-:Y:S01]  /*6120*/  @P0 ISETP.NE.U32.AND P1, PT, R22, 0x1, PT ;  /* 0x000000011600080c */ /* 0x000fe20003f25070 */
[----:B------:R-:W-:Y:S01]  /*6130*/  IMAD.MOV.U32 R22, RZ, RZ, 0x100 ;  /* 0x00000100ff167424 */ /* 0x000fe200078e00ff */
[----:B------:R-:W-:Y:S02]  /*6140*/  @P3 SEL R22, R50, RZ, !P4 ;  /* 0x000000ff32163207 */ /* 0x000fe40006000000 */
[----:B------:R-:W-:-:S04]  /*6150*/  SHF.R.U32.HI R50, RZ, 0x4, R37 ;  /* 0x00000004ff327819 */ /* 0x000fc80000011625 */
[----:B------:R-:W-:-:S04]  /*6160*/  LOP3.LUT R50, R50, 0xf, RZ, 0xc0, !PT ;  /* 0x0000000f32327812 */ /* 0x000fc800078ec0ff */
[----:B------:R-:W-:-:S13]  /*6170*/  ISETP.NE.AND P3, PT, R50, 0x3, PT ;  /* 0x000000033200780c */ /* 0x000fda0003f65270 */
[----:B------:R-:W-:Y:S02]  /*6180*/  @P3 ISETP.NE.AND P4, PT, R50, 0x2, PT ;  /* 0x000000023200380c */ /* 0x000fe40003f85270 */
[----:B------:R-:W-:-:S04]  /*6190*/  @P3 SHF.R.U32.HI R50, RZ, 0x9, R5 ;  /* 0x00000009ff323819 */ /* 0x000fc80000011605 */
[----:B------:R-:W-:-:S04]  /*61a0*/  @P3 LOP3.LUT R50, R50, 0x1, RZ, 0xc0, !PT ;  /* 0x0000000132323812 */ /* 0x000fc800078ec0ff */
[----:B------:R-:W-:Y:S02]  /*61b0*/  @P3 ISETP.NE.U32.AND P6, PT, R50, 0x1, PT ;  /* 0x000000013200380c */ /* 0x000fe40003fc5070 */
[----:B------:R-:W-:Y:S02]  /*61c0*/  LOP3.LUT R52, R51, R46, RZ, 0xfc, !PT ;  /* 0x0000002e33347212 */ /* 0x000fe400078efcff */
[----:B------:R-:W-:Y:S01]  /*61d0*/  @P3 SEL R50, RZ, 0x200, P6 ;  /* 0x00000200ff323807 */ /* 0x000fe20003000000 */
[----:B------:R-:W-:-:S03]  /*61e0*/  IMAD.MOV.U32 R46, RZ, RZ, 0x200 ;  /* 0x00000200ff2e7424 */ /* 0x000fc600078e00ff */
        /* <DEDUP_REMOVED lines=53> */
[----:B------:R-:W-:Y:S02]  /*6540*/  @P3 SEL R50, RZ, 0x4000, P6 ;  /* 0x00004000ff323807 */ /* 0x000fe40003000000 */
[----:B------:R-:W-:Y:S01]  /*6550*/  SHF.R.U32.HI R30, RZ, 0x1c, R37 ;  /* 0x0000001cff1e7819 */ /* 0x000fe20000011625 */
[----:B------:R-:W-:Y:S01]  /*6560*/  IMAD.MOV.U32 R37, RZ, RZ, 0x4000 ;  /* 0x00004000ff257424 */ /* 0x000fe200078e00ff */
[----:B------:R-:W-:Y:S02]  /*6570*/  @P3 SEL R37, R50, RZ, !P4 ;  /* 0x000000ff32253207 */ /* 0x000fe40006000000 */
[----:B------:R-:W-:-:S04]  /*6580*/  ISETP.NE.U32.AND P3, PT, R30, 0x3, PT ;  /* 0x000000031e00780c */ /* 0x000fc80003f65070 */
[----:B------:R-:W-:Y:S02]  /*6590*/  ISETP.NE.AND.EX P3, PT, RZ, RZ, PT, P3 ;  /* 0x000000ffff00720c */ /* 0x000fe40003f65330 */
[----:B------:R-:W-:-:S11]  /*65a0*/  LOP3.LUT R12, R12, R45, RZ, 0xfc, !PT ;  /* 0x0000002d0c0c7212 */ /* 0x000fd600078efcff */
[----:B------:R-:W-:-:S04]  /*65b0*/  @P3 SHF.R.U32.HI R5, RZ, 0xf, R5 ;  /* 0x0000000fff053819 */ /* 0x000fc80000011605 */
[----:B------:R-:W-:-:S04]  /*65c0*/  @P3 LOP3.LUT R5, R5, 0x1, RZ, 0xc0, !PT ;  /* 0x0000000105053812 */ /* 0x000fc800078ec0ff */
[----:B------:R-:W-:-:S04]  /*65d0*/  @P3 ISETP.NE.U32.AND P4, PT, R5, 0x1, PT ;  /* 0x000000010500380c */ /* 0x000fc80003f85070 */
[----:B------:R-:W-:Y:S02]  /*65e0*/  @P3 SEL R45, RZ, 0x8000, P4 ;  /* 0x00008000ff2d3807 */ /* 0x000fe40002000000 */
[----:B------:R-:W-:Y:S02]  /*65f0*/  @P3 ISETP.NE.U32.AND P4, PT, R30, 0x2, PT ;  /* 0x000000021e00380c */ /* 0x000fe40003f85070 */
[----:B------:R-:W-:Y:S02]  /*6600*/  ISETP.NE.AND P6, PT, R48, RZ, PT ;  /* 0x000000ff3000720c */ /* 0x000fe40003fc5270 */
[----:B------:R-:W-:Y:S02]  /*6610*/  @P3 ISETP.NE.AND.EX P4, PT, RZ, RZ, PT, P4 ;  /* 0x000000ffff00320c */ /* 0x000fe40003f85340 */
[----:B------:R-:W-:Y:S01]  /*6620*/  LOP3.LUT R48, R11, 0xf, RZ, 0xc0, !PT ;  /* 0x0000000f0b307812 */ /* 0x000fe200078ec0ff */
[----:B------:R-:W-:Y:S01]  /*6630*/  IMAD.MOV.U32 R5, RZ, RZ, 0x8000 ;  /* 0x00008000ff057424 */ /* 0x000fe200078e00ff */
[----:B------:R-:W-:-:S02]  /*6640*/  @P3 SEL R5, R45, RZ, !P4 ;  /* 0x000000ff2d053207 */ /* 0x000fc40006000000 */
[----:B------:R-:W-:-:S13]  /*6650*/  ISETP.NE.AND P3, PT, R48, 0x3, PT ;  /* 0x000000033000780c */ /* 0x000fda0003f65270 */
[----:B------:R-:W-:-:S04]  /*6660*/  @P3 SHF.R.U32.HI R30, RZ, 0x18, R2 ;  /* 0x00000018ff1e3819 */ /* 0x000fc80000011602 */
[----:B------:R-:W-:-:S04]  /*6670*/  @P3 LOP3.LUT R30, R30, 0x1, RZ, 0xc0, !PT ;  /* 0x000000011e1e3812 */ /* 0x000fc800078ec0ff */
[----:B------:R-:W-:-:S04]  /*6680*/  @P3 ISETP.NE.U32.AND P4, PT, R30, 0x1, PT ;  /* 0x000000011e00380c */ /* 0x000fc80003f85070 */
[----:B------:R-:W-:Y:S02]  /*6690*/  @P3 SEL R45, RZ, 0x100, P4 ;  /* 0x00000100ff2d3807 */ /* 0x000fe40002000000 */
[----:B------:R-:W-:Y:S01]  /*66a0*/  @P3 ISETP.NE.AND P4, PT, R48, 0x2, PT ;  /* 0x000000023000380c */ /* 0x000fe20003f85270 */
[----:B------:R-:W-:-:S03]  /*66b0*/  IMAD.MOV.U32 R30, RZ, RZ, 0x100 ;  /* 0x00000100ff1e7424 */ /* 0x000fc600078e00ff */
[----:B------:R-:W-:Y:S02]  /*66c0*/  @P3 SEL R30, R45, RZ, !P4 ;  /* 0x000000ff2d1e3207 */ /* 0x000fe40006000000 */
[----:B------:R-:W-:-:S04]  /*66d0*/  SHF.R.U32.HI R45, RZ, 0x4, R11 ;  /* 0x00000004ff2d7819 */ /* 0x000fc8000001160b */
[----:B------:R-:W-:-:S04]  /*66e0*/  LOP3.LUT R45, R45, 0xf, RZ, 0xc0, !PT ;  /* 0x0000000f2d2d7812 */ /* 0x000fc800078ec0ff */
[----:B------:R-:W-:Y:S02]  /*66f0*/  ISETP.NE.AND P3, PT, R45, 0x3, PT ;  /* 0x000000032d00780c */ /* 0x000fe40003f65270 */
[----:B------:R-:W-:-:S11]  /*6700*/  LOP3.LUT R25, R44, R47, R25, 0xfe, !PT ;  /* 0x0000002f2c197212 */ /* 0x000fd600078efe19 */
[----:B------:R-:W-:-:S04]  /*6710*/  @P3 SHF.R.U32.HI R44, RZ, 0x19, R2 ;  /* 0x00000019ff2c3819 */ /* 0x000fc80000011602 */
[----:B------:R-:W-:-:S04]  /*6720*/  @P3 LOP3.LUT R44, R44, 0x1, RZ, 0xc0, !PT ;  /* 0x000000012c2c3812 */ /* 0x000fc800078ec0ff */
[----:B------:R-:W-:Y:S02]  /*6730*/  @P3 ISETP.NE.U32.AND P4, PT, R44, 0x1, PT ;  /* 0x000000012c00380c */ /* 0x000fe40003f85070 */
[----:B------:R-:W-:Y:S02]  /*6740*/  SHF.R.U32.HI R44, RZ, 0x8, R11 ;  /* 0x00000008ff2c7819 */ /* 0x000fe4000001160b */
[----:B------:R-:W-:Y:S02]  /*6750*/  @P3 SEL R48, RZ, 0x200, P4 ;  /* 0x00000200ff303807 */ /* 0x000fe40002000000 */
[----:B------:R-:W-:Y:S02]  /*6760*/  @P3 ISETP.NE.AND P4, PT, R45, 0x2, PT ;  /* 0x000000022d00380c */ /* 0x000fe40003f85270 */
        /* <DEDUP_REMOVED lines=8> */
[----:B------:R-:W-:Y:S02]  /*67f0*/  @P3 ISETP.NE.AND P4, PT, R47, 0x2, PT ;  /* 0x000000022f00380c */ /* 0x000fe40003f85270 */
[----:B------:R-:W-:Y:S01]  /*6800*/  SHF.R.U32.HI R47, RZ, 0xc, R11 ;  /* 0x0000000cff2f7819 */ /* 0x000fe2000001160b */
[----:B------:R-:W-:-:S03]  /*6810*/  IMAD.MOV.U32 R45, RZ, RZ, 0x400 ;  /* 0x00000400ff2d7424 */ /* 0x000fc600078e00ff */
[----:B------:R-:W-:Y:S02]  /*6820*/  LOP3.LUT R47, R47, 0xf, RZ, 0xc0, !PT ;  /* 0x0000000f2f2f7812 */ /* 0x000fe400078ec0ff */
[----:B------:R-:W-:Y:S02]  /*6830*/  @P3 SEL R45, R48, RZ, !P4 ;  /* 0x000000ff302d3207 */ /* 0x000fe40006000000 */
        /* <DEDUP_REMOVED lines=18> */
[----:B------:R-:W-:Y:S01]  /*6960*/  IMAD.MOV.U32 R15, RZ, RZ, 0x1000 ;  /* 0x00001000ff0f7424 */ /* 0x000fe200078e00ff */
[----:B------:R-:W-:Y:S02]  /*6970*/  @P3 SEL R15, R48, RZ, !P4 ;  /* 0x000000ff300f3207 */ /* 0x000fe40006000000 */
[----:B------:R-:W-:-:S04]  /*6980*/  LOP3.LUT R48, R47, 0xf, RZ, 0xc0, !PT ;  /* 0x0000000f2f307812 */ /* 0x000fc800078ec0ff */
[----:B------:R-:W-:Y:S02]  /*6990*/  ISETP.NE.AND P3, PT, R48, 0x3, PT ;  /* 0x000000033000780c */ /* 0x000fe40003f65270 */
[----:B------:R-:W-:Y:S01]  /*69a0*/  LOP3.LUT R51, R52, R43, RZ, 0xfc, !PT ;  /* 0x0000002b34337212 */ /* 0x000fe200078efcff */
[----:B------:R-:W-:Y:S01]  /*69b0*/  IMAD.MOV.U32 R47, RZ, RZ, 0x1 ;  /* 0x00000001ff2f7424 */ /* 0x000fe200078e00ff */
[----:B------:R-:W-:-:S09]  /*69c0*/  @P5 SEL R47, RZ, 0x1, !P6 ;  /* 0x00000001ff2f5807 */ /* 0x000fd20007000000 */
[----:B------:R-:W-:-:S04]  /*69d0*/  @P3 SHF.R.U32.HI R43, RZ, 0x1d, R2 ;  /* 0x0000001dff2b3819 */ /* 0x000fc80000011602 */
[----:B------:R-:W-:Y:S02]  /*69e0*/  @P3 LOP3.LUT R43, R43, 0x1, RZ, 0xc0, !PT ;  /* 0x000000012b2b3812 */ /* 0x000fe400078ec0ff */
[----:B------:R-:W-:Y:S02]  /*69f0*/  @P3 ISETP.NE.AND P4, PT, R48, 0x2, PT ;  /* 0x000000023000380c */ /* 0x000fe40003f85270 */
[----:B------:R-:W-:Y:S02]  /*6a00*/  @P3 ISETP.NE.U32.AND P5, PT, R43, 0x1, PT ;  /* 0x000000012b00380c */ /* 0x000fe40003fa5070 */
[----:B------:R-:W-:Y:S02]  /*6a10*/  LOP3.LUT R48, R47, R42, RZ, 0xfc, !PT ;  /* 0x0000002a2f307212 */ /* 0x000fe400078efcff */
[----:B------:R-:W-:Y:S02]  /*6a20*/  @P0 SEL R42, RZ, 0x8, P1 ;  /* 0x00000008ff2a0807 */ /* 0x000fe40000800000 */
[----:B------:R-:W-:Y:S01]  /*6a30*/  LOP3.LUT R43, R51, R38, RZ, 0xfc, !PT ;  /* 0x00000026332b7212 */ /* 0x000fe200078efcff */
[----:B------:R-:W-:Y:S01]  /*6a40*/  IMAD.MOV.U32 R38, RZ, RZ, 0x8 ;  /* 0x00000008ff267424 */ /* 0x000fe200078e00ff */
[----:B------:R-:W-:-:S02]  /*6a50*/  @P3 SEL R47, RZ, 0x2000, P5 ;  /* 0x00002000ff2f3807 */ /* 0x000fc40002800000 */
[----:B------:R-:W-:Y:S01]  /*6a60*/  @P0 SEL R38, R42, RZ, !P2 ;  /* 0x000000ff2a260207 */ /* 0x000fe20005000000 */
[----:B------:R-:W-:Y:S01]  /*6a70*/  IMAD.MOV.U32 R42, RZ, RZ, 0x2000 ;  /* 0x00002000ff2a7424 */ /* 0x000fe200078e00ff */
[----:B------:R-:W-:Y:S02]  /*6a80*/  @P3 SEL R42, R47, RZ, !P4 ;  /* 0x000000ff2f2a3207 */ /* 0x000fe40006000000 */
[--C-:B------:R-:W-:Y:S02]  /*6a90*/  SHF.R.U32.HI R47, RZ, 0x18, R11.reuse ;  /* 0x00000018ff2f7819 */ /* 0x100fe4000001160b */
[----:B------:R-:W-:Y:S02]  /*6aa0*/  SHF.R.U32.HI R11, RZ, 0x1c, R11 ;  /* 0x0000001cff0b7819 */ /* 0x000fe4000001160b */
[----:B------:R-:W-:Y:S02]  /*6ab0*/  LOP3.LUT R47, R47, 0xf, RZ, 0xc0, !PT ;  /* 0x0000000f2f2f7812 */ /* 0x000fe400078ec0ff */
[----:B------:R-:W-:-:S02]  /*6ac0*/  ISETP.NE.U32.AND P0, PT, R11, 0x3, PT ;  /* 0x000000030b00780c */ /* 0x000fc40003f05070 */
[----:B------:R-:W-:Y:S02]  /*6ad0*/  ISETP.NE.AND P2, PT, R47, 0x3, PT ;  /* 0x000000032f00780c */ /* 0x000fe40003f45270 */
[----:B------:R-:W-:Y:S02]  /*6ae0*/  ISETP.NE.AND.EX P0, PT, RZ, RZ, PT, P0 ;  /* 0x000000ffff00720c */ /* 0x000fe40003f05300 */
[----:B------:R-:W-:-:S04]  /*6af0*/  LOP3.LUT R35, R48, R35, RZ, 0xfc, !PT ;  /* 0x0000002330237212 */ /* 0x000fc800078efcff */
[----:B------:R-:W-:Y:S02]  /*6b00*/  LOP3.LUT R38, R35, R38, RZ, 0xfc, !PT ;  /* 0x0000002623267212 */ /* 0x000fe400078efcff */
[----:B------:R-:W-:Y:S02]  /*6b10*/  LOP3.LUT R40, R41, R43, R40, 0xfe, !PT ;  /* 0x0000002b29287212 */ /* 0x000fe400078efe28 */
[----:B------:R-:W-:-:S03]  /*6b20*/  LOP3.LUT R29, R38, R29, RZ, 0xfc, !PT ;  /* 0x0000001d261d7212 */ /* 0x000fc600078efcff */
[----:B------:R-:W-:Y:S02]  /*6b30*/  @P0 ISETP.NE.U32.AND P1, PT, R11, 0x2, PT ;  /* 0x000000020b00080c */ /* 0x000fe40003f25070 */
[----:B------:R-:W-:Y:S02]  /*6b40*/  @P2 SHF.R.U32.HI R11, RZ, 0x1e, R2 ;  /* 0x0000001eff0b2819 */ /* 0x000fe40000011602 */
[----:B------:R-:W-:Y:S02]  /*6b50*/  LOP3.LUT R31, R36, R40, R31, 0xfe, !PT ;  /* 0x00000028241f7212 */ /* 0x000fe400078efe1f */
[----:B------:R-:W-:Y:S01]  /*6b60*/  @P2 LOP3.LUT R11, R11, 0x1, RZ, 0xc0, !PT ;  /* 0x000000010b0b2812 */ /* 0x000fe200078ec0ff */
[----:B------:R-:W-:Y:S01]  /*6b70*/  UMOV UR18, URZ ;  /* 0x000000ff00127c82 */ /* 0x000fe20008000000 */
[----:B------:R-:W-:Y:S01]  /*6b80*/  LOP3.LUT R21, R26, R29, R21, 0xfe, !PT ;  /* 0x0000001d1a157212 */ /* 0x000fe200078efe15 */
[----:B------:R-:W-:Y:S01]  /*6b90*/  UMOV UR17, URZ ;  /* 0x000000ff00117c82 */ /* 0x000fe20008000000 */
[----:B------:R-:W-:Y:S01]  /*6ba0*/  UMOV UR16, URZ ;  /* 0x000000ff00107c82 */ /* 0x000fe20008000000 */
[----:B------:R-:W-:Y:S01]  /*6bb0*/  @P2 ISETP.NE.U32.AND P4, PT, R11, 0x1, PT ;  /* 0x000000010b00280c */ /* 0x000fe20003f85070 */
[----:B------:R-:W-:Y:S01]  /*6bc0*/  ULOP3.LUT UR16, UR16, UR18, UR17, 0xfe, !UPT ;  /* 0x0000001210107292 */ /* 0x000fe2000f8efe11 */
[----:B------:R-:W-:-:S02]  /*6bd0*/  LOP3.LUT R20, R30, R20, R33, 0xfe, !PT ;  /* 0x000000141e147212 */ /* 0x000fc400078efe21 */
[----:B------:R-:W-:Y:S01]  /*6be0*/  LOP3.LUT R23, R28, R31, R23, 0xfe, !PT ;  /* 0x0000001f1c177212 */ /* 0x000fe200078efe17 */
[----:B------:R-:W-:Y:S01]  /*6bf0*/  UMOV UR32, URZ ;  /* 0x000000ff00207c82 */ /* 0x000fe20008000000 */
[----:B------:R-:W-:Y:S01]  /*6c00*/  LOP3.LUT R3, R22, R21, R3, 0xfe, !PT ;  /* 0x0000001516037212 */ /* 0x000fe200078efe03 */
[----:B------:R-:W-:Y:S01]  /*6c10*/  UMOV UR31, URZ ;  /* 0x000000ff001f7c82 */ /* 0x000fe20008000000 */
[----:B------:R-:W-:Y:S01]  /*6c20*/  UMOV UR30, URZ ;  /* 0x000000ff001e7c82 */ /* 0x000fe20008000000 */
[----:B------:R-:W-:Y:S01]  /*6c30*/  UMOV UR15, URZ ;  /* 0x000000ff000f7c82 */ /* 0x000fe20008000000 */
[----:B------:R-:W-:Y:S01]  /*6c40*/  UMOV UR14, URZ ;  /* 0x000000ff000e7c82 */ /* 0x000fe20008000000 */
[----:B------:R-:W-:Y:S01]  /*6c50*/  @P2 ISETP.NE.AND P3, PT, R47, 0x2, PT ;  /* 0x000000022f00280c */ /* 0x000fe20003f65270 */
[----:B------:R-:W-:Y:S01]  /*6c60*/  ULOP3.LUT UR30, UR30, UR32, UR31, 0xfe, !UPT ;  /* 0x000000201e1e7292 */ /* 0x000fe2000f8efe1f */
[----:B------:R-:W-:Y:S01]  /*6c70*/  @P2 SEL R43, RZ, 0x4000, P4 ;  /* 0x00004000ff2b2807 */ /* 0x000fe20002000000 */
        /* <DEDUP_REMOVED lines=8> */
[----:B------:R-:W-:Y:S01]  /*6d00*/  IMAD.MOV.U32 R11, RZ, RZ, 0x4000 ;  /* 0x00004000ff0b7424 */ /* 0x000fe200078e00ff */
[----:B------:R-:W-:Y:S01]  /*6d10*/  @P0 SHF.R.U32.HI R2, RZ, 0x1f, R2 ;  /* 0x0000001fff020819 */ /* 0x000fe20000011602 */
[----:B------:R-:W-:Y:S01]  /*6d20*/  ULOP3.LUT UR28, UR28, UR30, UR29, 0xfe, !UPT ;  /* 0x0000001e1c1c7292 */ /* 0x000fe2000f8efe1d */
[----:B------:R-:W-:Y:S01]  /*6d30*/  @P2 SEL R11, R43, RZ, !P3 ;  /* 0x000000ff2b0b2207 */ /* 0x000fe20005800000 */
[----:B------:R-:W-:Y:S01]  /*6d40*/  ULOP3.LUT UR12, UR12, UR14, UR13, 0xfe, !UPT ;  /* 0x0000000e0c0c7292 */ /* 0x000fe2000f8efe0d */
[----:B------:R-:W-:-:S02]  /*6d50*/  LOP3.LUT R25, R39, R25, R34, 0xfe, !PT ;  /* 0x0000001927197212 */ /* 0x000fc400078efe22 */
[----:B------:R-:W-:Y:S02]  /*6d60*/  LOP3.LUT R12, R15, R44, R12, 0xfe, !PT ;  /* 0x0000002c0f0c7212 */ /* 0x000fe400078efe0c */
[----:B------:R-:W-:Y:S01]  /*6d70*/  LOP3.LUT R7, R14, R16, R7, 0xfe, !PT ;  /* 0x000000100e077212 */ /* 0x000fe200078efe07 */
[----:B------:R-:W-:Y:S01]  /*6d80*/  UMOV UR27, URZ ;  /* 0x000000ff001b7c82 */ /* 0x000fe20008000000 */
[----:B------:R-:W-:Y:S01]  /*6d90*/  LOP3.LUT R0, R9, R46, R0, 0xfe, !PT ;  /* 0x0000002e09007212 */ /* 0x000fe200078efe00 */
[----:B------:R-:W-:Y:S01]  /*6da0*/  UMOV UR26, URZ ;  /* 0x000000ff001a7c82 */ /* 0x000fe20008000000 */
[----:B------:R-:W-:Y:S01]  /*6db0*/  UMOV UR11, URZ ;  /* 0x000000ff000b7c82 */ /* 0x000fe20008000000 */
[----:B------:R-:W-:Y:S01]  /*6dc0*/  UMOV UR10, URZ ;  /* 0x000000ff000a7c82 */ /* 0x000fe20008000000 */
[----:B------:R-:W-:Y:S01]  /*6dd0*/  @P0 ISETP.NE.U32.AND P5, PT, R2, 0x1, PT ;  /* 0x000000010200080c */ /* 0x000fe20003fa5070 */
[----:B------:R-:W-:Y:S01]  /*6de0*/  ULOP3.LUT UR26, UR26, UR28, UR27, 0xfe, !UPT ;  /* 0x0000001c1a1a7292 */ /* 0x000fe2000f8efe1b */
[----:B------:R-:W-:Y:S01]  /*6df0*/  LOP3.LUT R27, R32, R25, R27, 0xfe, !PT ;  /* 0x00000019201b7212 */ /* 0x000fe200078efe1b */
[----:B------:R-:W-:Y:S01]  /*6e00*/  ULOP3.LUT UR10, UR10, UR12, UR11, 0xfe, !UPT ;  /* 0x0000000c0a0a7292 */ /* 0x000fe2000f8efe0b */
[----:B------:R-:W-:Y:S01]  /*6e10*/  LOP3.LUT R11, R11, R12, R42, 0xfe, !PT ;  /* 0x0000000c0b0b7212 */ /* 0x000fe200078efe2a */
[----:B------:R-:W-:Y:S01]  /*6e20*/  UMOV UR25, URZ ;  /* 0x000000ff00197c82 */ /* 0x000fe20008000000 */
[----:B------:R-:W-:Y:S01]  /*6e30*/  LOP3.LUT R8, R7, R8, RZ, 0xfc, !PT ;  /* 0x0000000807087212 */ /* 0x000fe200078efcff */
[----:B------:R-:W-:Y:S01]  /*6e40*/  UMOV UR24, URZ ;  /* 0x000000ff00187c82 */ /* 0x000fe20008000000 */
[----:B------:R-:W-:Y:S01]  /*6e50*/  LOP3.LUT R12, R37, R0, R6, 0xfe, !PT ;  /* 0x00000000250c7212 */ /* 0x000fe200078efe06 */
[----:B------:R-:W-:Y:S01]  /*6e60*/  UMOV UR9, URZ ;  /* 0x000000ff00097c82 */ /* 0x000fe20008000000 */
[----:B------:R-:W-:Y:S01]  /*6e70*/  UMOV UR8, URZ ;  /* 0x000000ff00087c82 */ /* 0x000fe20008000000 */
[----:B------:R-:W0:Y:S01]  /*6e80*/  LDC.64 R6, c[0x0][0x388] ;  /* 0x0000e200ff067b82 */ /* 0x000e220000000a00 */
[----:B------:R-:W-:Y:S01]  /*6e90*/  @P0 ISETP.NE.AND.EX P1, PT, RZ, RZ, PT, P1 ;  /* 0x000000ffff00020c */ /* 0x000fe20003f25310 */
[----:B------:R-:W-:Y:S01]  /*6ea0*/  ULOP3.LUT UR24, UR24, UR26, UR25, 0xfe, !UPT ;  /* 0x0000001a18187292 */ /* 0x000fe2000f8efe19 */
[----:B------:R-:W-:Y:S01]  /*6eb0*/  @P0 SEL R41, RZ, 0x8000, P5 ;  /* 0x00008000ff290807 */ /* 0x000fe20002800000 */
[----:B------:R-:W-:Y:S01]  /*6ec0*/  ULOP3.LUT UR8, UR8, UR10, UR9, 0xfe, !UPT ;  /* 0x0000000a08087292 */ /* 0x000fe2000f8efe09 */
[----:B------:R-:W-:Y:S01]  /*6ed0*/  LOP3.LUT R17, R24, R27, R17, 0xfe, !PT ;  /* 0x0000001b18117212 */ /* 0x000fe200078efe11 */
[----:B------:R-:W-:Y:S01]  /*6ee0*/  UMOV UR23, URZ ;  /* 0x000000ff00177c82 */ /* 0x000fe20008000000 */
[----:B------:R-:W-:Y:S01]  /*6ef0*/  UMOV UR22, URZ ;  /* 0x000000ff00167c82 */ /* 0x000fe20008000000 */
[----:B------:R-:W-:Y:S01]  /*6f00*/  UMOV UR7, URZ ;  /* 0x000000ff00077c82 */ /* 0x000fe20008000000 */
[----:B------:R-:W-:Y:S01]  /*6f10*/  UMOV UR6, URZ ;  /* 0x000000ff00067c82 */ /* 0x000fe20008000000 */
[----:B------:R-:W-:Y:S01]  /*6f20*/  IMAD.MOV.U32 R2, RZ, RZ, 0x8000 ;  /* 0x00008000ff027424 */ /* 0x000fe200078e00ff */
[----:B------:R-:W-:Y:S01]  /*6f30*/  @P0 SEL R2, R41, RZ, !P1 ;  /* 0x000000ff29020207 */ /* 0x000fe20004800000 */
[----:B------:R-:W-:Y:S01]  /*6f40*/  ULOP3.LUT UR22, UR22, UR24, UR23, 0xfe, !UPT ;  /* 0x0000001816167292 */ /* 0x000fe2000f8efe17 */
[----:B------:R-:W-:Y:S01]  /*6f50*/  LOP3.LUT R13, R18, R17, R13, 0xfe, !PT ;  /* 0x00000011120d7212 */ /* 0x000fe200078efe0d */
[----:B------:R-:W-:Y:S01]  /*6f60*/  ULOP3.LUT UR6, UR6, UR8, UR7, 0xfe, !UPT ;  /* 0x0000000806067292 */ /* 0x000fe2000f8efe07 */
[----:B------:R-:W-:Y:S01]  /*6f70*/  UMOV UR21, URZ ;  /* 0x000000ff00157c82 */ /* 0x000fe20008000000 */
[----:B------:R-:W-:Y:S01]  /*6f80*/  UMOV UR20, URZ ;  /* 0x000000ff00147c82 */ /* 0x000fe20008000000 */
[----:B------:R-:W-:Y:S01]  /*6f90*/  UMOV UR5, URZ ;  /* 0x000000ff00057c82 */ /* 0x000fe20008000000 */
[----:B------:R-:W-:Y:S01]  /*6fa0*/  LOP3.LUT R10, R13, R10, RZ, 0xfc, !PT ;  /* 0x0000000a0d0a7212 */ /* 0x000fe200078efcff */
[----:B------:R-:W-:Y:S01]  /*6fb0*/  ULOP3.LUT UR20, UR20, UR22, UR21, 0xfe, !UPT ;  /* 0x0000001614147292 */ /* 0x000fe2000f8efe15 */
[----:B------:R-:W-:Y:S01]  /*6fc0*/  LOP3.LUT R0, R11, R2, RZ, 0xfc, !PT ;  /* 0x000000020b007212 */ /* 0x000fe200078efcff */
[----:B------:R-:W-:Y:S01]  /*6fd0*/  ULOP3.LUT UR6, UR4, UR6, UR5, 0xfe, !UPT ;  /* 0x0000000604067292 */ /* 0x000fe2000f8efe05 */
[----:B------:R-:W-:Y:S01]  /*6fe0*/  LOP3.LUT R5, R12, R5, RZ, 0xfc, !PT ;  /* 0x000000050c057212 */ /* 0x000fe200078efcff */
[----:B------:R-:W-:Y:S01]  /*6ff0*/  IMAD.MOV.U32 R2, RZ, RZ, RZ ;  /* 0x000000ffff027224 */ /* 0x000fe200078e00ff */
[----:B------:R-:W-:Y:S01]  /*7000*/  IADD3 R3, P0, PT, RZ, RZ, RZ ;  /* 0x000000ffff037210 */ /* 0x000fe20007f1e0ff */
[----:B------:R-:W-:-:S02]  /*7010*/  UMOV UR19, URZ ;  /* 0x000000ff00137c82 */ /* 0x000fc40008000000 */
[----:B------:R-:W-:Y:S02]  /*7020*/  ULOP3.LUT UR5, UR5, UR20, UR19, 0xfe, !UPT ;  /* 0x0000001405057292 */ /* 0x000fe4000f8efe13 */
[----:B------:R-:W-:Y:S01]  /*7030*/  IMAD.U32.X R9, R5, 0x10000, R10, P0 ;  /* 0x0001000005097824 */ /* 0x000fe200000e040a */
[----:B------:R-:W-:Y:S02]  /*7040*/  LEA R3, P0, R0, R3, 0x10 ;  /* 0x0000000300037211 */ /* 0x000fe400078080ff */
[----:B------:R-:W-:Y:S01]  /*7050*/  LOP3.LUT R5, R2, UR6, RZ, 0xfc, !PT ;  /* 0x0000000602057c12 */ /* 0x000fe2000f8efcff */
[----:B------:R-:W-:Y:S01]  /*7060*/  ULOP3.LUT UR4, UR5, UR4, URZ, 0xfc, !UPT ;  /* 0x0000000405047292 */ /* 0x000fe2000f8efcff */
[----:B------:R-:W-:Y:S02]  /*7070*/  IADD3 R2, P1, PT, R8, R3, RZ ;  /* 0x0000000308027210 */ /* 0x000fe40007f3e0ff */
[----:B------:R-:W-:Y:S01]  /*7080*/  LEA.HI.X R0, R0, R9, R5, 0x10, P0 ;  /* 0x0000000900007211 */ /* 0x000fe200000f8405 */
[----:B0-----:R-:W-:-:S03]  /*7090*/  IMAD.WIDE R4, R4, 0x8, R6 ;  /* 0x0000000804047825 */ /* 0x001fc600078e0206 */
[----:B------:R-:W-:-:S05]  /*70a0*/  IADD3.X R3, PT, PT, R0, UR4, RZ, P1, !PT ;  /* 0x0000000400037c10 */ /* 0x000fca0008ffe4ff */
[----:B------:R-:W-:Y:S01]  /*70b0*/  STG.E.64 desc[UR34][R4.64], R2 ;  /* 0x0000000204007986 */ /* 0x000fe2000c101b22 */
[----:B------:R-:W-:Y:S05]  /*70c0*/  EXIT ;  /* 0x000000000000794d */ /* 0x000fea0003800000 */
.L_x_4:
[----:B------:R-:W-:-:S00]  /*70d0*/  BRA `(.L_x_4) ;  /* 0xfffffffc00fc7947 */ /* 0x000fc0000383ffff */
[----:B------:R-:W-:-:S00]  /*70e0*/  NOP ;  /* 0x0000000000007918 */ /* 0x000fc00000000000 */
        /* <DEDUP_REMOVED lines=9> */
.L_x_5:


//--------------------- .nv.shared.reserved.0     --------------------------
	.section	.nv.shared.reserved.0,"aw",@nobits
	.weak		__nv_reservedSMEM_offset_0_alias
	.size		__nv_reservedSMEM_offset_0_alias, 0, 64
	.other		__nv_reservedSMEM_offset_0_alias,@"STO_CUDA_RESERVED_SHARED STV_DEFAULT"
__nv_reservedSMEM_offset_0_alias:
	.zero		0
	.zero		64


//--------------------- .nv.constant0._Z19game_of_life_kernelPKmPmii --------------------------
	.section	.nv.constant0._Z19game_of_life_kernelPKmPmii,"a",@progbits
	.sectionflags	@""
	.align	4
.nv.constant0._Z19game_of_life_kernelPKmPmii:
	.zero		920


//--------------------- SYMBOLS --------------------------

	.type		.nv.reservedSmem.offset0,@object
	.size		.nv.reservedSmem.offset0,0x4
